def matmul_kernel(
    a_ptr,
    b_ptr,
    c_ptr,
    M,
    N,
    K,
    stride_am,
    stride_ak,
    stride_bk,
    stride_bn,
    stride_cm,
    stride_cn,
    BLOCK_M: tl.constexpr,
    BLOCK_N: tl.constexpr,
    BLOCK_K: tl.constexpr,
    GROUP_M: tl.constexpr,
):
    pid = tl.program_id(axis=0)
    num_pid_m = tl.cdiv(M, BLOCK_M)
    num_pid_n = tl.cdiv(N, BLOCK_N)
    num_pid_in_group = GROUP_M * num_pid_n
    group_id = pid // num_pid_in_group
    first_pid_m = group_id * GROUP_M
    group_size_m = min(num_pid_m - first_pid_m, GROUP_M)
    pid_m = first_pid_m + ((pid % num_pid_in_group) % group_size_m)
    pid_n = (pid % num_pid_in_group) // group_size_m

    offs_am = (pid_m * BLOCK_M + tl.arange(0, BLOCK_M)) % M
    offs_bn = (pid_n * BLOCK_N + tl.arange(0, BLOCK_N)) % N
    offs_k = tl.arange(0, BLOCK_K)
    a_ptrs = a_ptr + offs_am[:, None] * stride_am + offs_k[None, :] * stride_ak
    b_ptrs = b_ptr + offs_k[:, None] * stride_bk + offs_bn[None, :] * stride_bn

    acc = tl.zeros((BLOCK_M, BLOCK_N), dtype=tl.float32)
    for kk in range(0, tl.cdiv(K, BLOCK_K)):
        a = tl.load(a_ptrs, mask=offs_k[None, :] < K - kk * BLOCK_K, other=0.0)
        b = tl.load(b_ptrs, mask=offs_k[:, None] < K - kk * BLOCK_K, other=0.0)
        acc = tl.dot(a, b, acc)
        a_ptrs += BLOCK_K * stride_ak
        b_ptrs += BLOCK_K * stride_bk

    c = acc.to(c_ptr.dtype.element_ty)
    offs_cm = pid_m * BLOCK_M + tl.arange(0, BLOCK_M)
    offs_cn = pid_n * BLOCK_N + tl.arange(0, BLOCK_N)
    c_ptrs = c_ptr + offs_cm[:, None] * stride_cm + offs_cn[None, :] * stride_cn
    mask = (offs_cm[:, None] < M) & (offs_cn[None, :] < N)
    tl.store(c_ptrs, c, mask=mask)

# config = {"BLOCK_K": 64, "BLOCK_M": 64, "BLOCK_N": 64, "GROUP_M": 8, "arch": "sm_100", "dtype": "fp8e5m2", "num_ctas": 1, "num_stages": 3, "num_warps": 2}
# arch = sm_100


// ===== COMPILED SASS (sm_100a) =====

	.target	sm_100a

	.elftype	@"ET_EXEC"


//--------------------- .note.nv.tkinfo           --------------------------
	.section	.note.nv.tkinfo,"",@"SHT_NOTE"
	.sectionflags	@"SHF_NOTE_NV_TKINFO"
	.tkinfo
        /*0018*/ 	.word	0x00000081
        /*0030*/ 	.string	""
        /*0030*/ 	.string	"ptxas-blackwell"
        /*0030*/ 	.string	"Cuda compilation tools, release 12.9, V12.9.86"
        /*0030*/ 	.string	"Build cuda_12.9.r12.9/compiler.36037853_0"
        /*0030*/ 	.string	"-v  -suppress-debug-info  -lineinfo  -arch sm_100a "



//--------------------- .note.nv.cuver            --------------------------
	.section	.note.nv.cuver,"",@"SHT_NOTE"
	.sectionflags	@"SHF_NOTE_NV_CUVER"
        /*0018*/ 	.short	0x0001
        /*001a*/ 	.short	0x0064
        /*001c*/ 	.short	0x0001
        /*001e*/ 	.short	0x0000
        /*0020*/ 	.short	0x0001
        /*0022*/ 	.short	0x0000


//--------------------- .nv.info                  --------------------------
	.section	.nv.info,"",@"SHT_CUDA_INFO"
	.align	4


	//----- nvinfo : EIATTR_REGCOUNT
	.align		4
        /*0000*/ 	.byte	0x04, 0x2f
        /*0002*/ 	.short	(.L_1 - .L_0)
	.align		4
.L_0:
        /*0004*/ 	.word	index@(matmul_kernel)
        /*0008*/ 	.word	0x000000ff


	//----- nvinfo : EIATTR_FRAME_SIZE
	.align		4
.L_1:
        /*000c*/ 	.byte	0x04, 0x11
        /*000e*/ 	.short	(.L_3 - .L_2)
	.align		4
.L_2:
        /*0010*/ 	.word	index@(matmul_kernel)
        /*0014*/ 	.word	0x00000130


	//----- nvinfo : EIATTR_MIN_STACK_SIZE
	.align		4
.L_3:
        /*0018*/ 	.byte	0x04, 0x12
        /*001a*/ 	.short	(.L_5 - .L_4)
	.align		4
.L_4:
        /*001c*/ 	.word	index@(matmul_kernel)
        /*0020*/ 	.word	0x00000130
.L_5:


//--------------------- .nv.info.matmul_kernel    --------------------------
	.section	.nv.info.matmul_kernel,"",@"SHT_CUDA_INFO"
	.sectionflags	@""
	.align	4


	//----- nvinfo : EIATTR_CUDA_API_VERSION
	.align		4
        /*0000*/ 	.byte	0x04, 0x37
        /*0002*/ 	.short	(.L_7 - .L_6)
.L_6:
        /*0004*/ 	.word	0x00000081


	//----- nvinfo : EIATTR_KPARAM_INFO
	.align		4
.L_7:
        /*0008*/ 	.byte	0x04, 0x17
        /*000a*/ 	.short	(.L_9 - .L_8)
.L_8:
        /*000c*/ 	.word	0x00000000
        /*0010*/ 	.short	0x000d
        /*0012*/ 	.short	0x0048
        /*0014*/ 	.byte	0x00, 0xf4, 0x21, 0x00


	//----- nvinfo : EIATTR_KPARAM_INFO
	.align		4
.L_9:
        /*0018*/ 	.byte	0x04, 0x17
        /*001a*/ 	.short	(.L_11 - .L_10)
.L_10:
        /*001c*/ 	.word	0x00000000
        /*0020*/ 	.short	0x000c
        /*0022*/ 	.short	0x0040
        /*0024*/ 	.byte	0x00, 0xf4, 0x21, 0x00


	//----- nvinfo : EIATTR_KPARAM_INFO
	.align		4
.L_11:
        /*0028*/ 	.byte	0x04, 0x17
        /*002a*/ 	.short	(.L_13 - .L_12)
.L_12:
        /*002c*/ 	.word	0x00000000
        /*0030*/ 	.short	0x000b
        /*0032*/ 	.short	0x0038
        /*0034*/ 	.byte	0x00, 0xf0, 0x11, 0x00


	//----- nvinfo : EIATTR_KPARAM_INFO
	.align		4
.L_13:
        /*0038*/ 	.byte	0x04, 0x17
        /*003a*/ 	.short	(.L_15 - .L_14)
.L_14:
        /*003c*/ 	.word	0x00000000
        /*0040*/ 	.short	0x000a
        /*0042*/ 	.short	0x0034
        /*0044*/ 	.byte	0x00, 0xf0, 0x11, 0x00


	//----- nvinfo : EIATTR_KPARAM_INFO
	.align		4
.L_15:
        /*0048*/ 	.byte	0x04, 0x17
        /*004a*/ 	.short	(.L_17 - .L_16)
.L_16:
        /*004c*/ 	.word	0x00000000
        /*0050*/ 	.short	0x0009
        /*0052*/ 	.short	0x0030
        /*0054*/ 	.byte	0x00, 0xf0, 0x11, 0x00


	//----- nvinfo : EIATTR_KPARAM_INFO
	.align		4
.L_17:
        /*0058*/ 	.byte	0x04, 0x17
        /*005a*/ 	.short	(.L_19 - .L_18)
.L_18:
        /*005c*/ 	.word	0x00000000
        /*0060*/ 	.short	0x0008
        /*0062*/ 	.short	0x002c
        /*0064*/ 	.byte	0x00, 0xf0, 0x11, 0x00


	//----- nvinfo : EIATTR_KPARAM_INFO
	.align		4
.L_19:
        /*0068*/ 	.byte	0x04, 0x17
        /*006a*/ 	.short	(.L_21 - .L_20)
.L_20:
        /*006c*/ 	.word	0x00000000
        /*0070*/ 	.short	0x0007
        /*0072*/ 	.short	0x0028
        /*0074*/ 	.byte	0x00, 0xf0, 0x11, 0x00


	//----- nvinfo : EIATTR_KPARAM_INFO
	.align		4
.L_21:
        /*0078*/ 	.byte	0x04, 0x17
        /*007a*/ 	.short	(.L_23 - .L_22)
.L_22:
        /*007c*/ 	.word	0x00000000
        /*0080*/ 	.short	0x0006
        /*0082*/ 	.short	0x0024
        /*0084*/ 	.byte	0x00, 0xf0, 0x11, 0x00


	//----- nvinfo : EIATTR_KPARAM_INFO
	.align		4
.L_23:
        /*0088*/ 	.byte	0x04, 0x17
        /*008a*/ 	.short	(.L_25 - .L_24)
.L_24:
        /*008c*/ 	.word	0x00000000
        /*0090*/ 	.short	0x0005
        /*0092*/ 	.short	0x0020
        /*0094*/ 	.byte	0x00, 0xf0, 0x11, 0x00


	//----- nvinfo : EIATTR_KPARAM_INFO
	.align		4
.L_25:
        /*0098*/ 	.byte	0x04, 0x17
        /*009a*/ 	.short	(.L_27 - .L_26)
.L_26:
        /*009c*/ 	.word	0x00000000
        /*00a0*/ 	.short	0x0004
        /*00a2*/ 	.short	0x001c
        /*00a4*/ 	.byte	0x00, 0xf0, 0x11, 0x00


	//----- nvinfo : EIATTR_KPARAM_INFO
	.align		4
.L_27:
        /*00a8*/ 	.byte	0x04, 0x17
        /*00aa*/ 	.short	(.L_29 - .L_28)
.L_28:
        /*00ac*/ 	.word	0x00000000
        /*00b0*/ 	.short	0x0003
        /*00b2*/ 	.short	0x0018
        /*00b4*/ 	.byte	0x00, 0xf0, 0x11, 0x00


	//----- nvinfo : EIATTR_KPARAM_INFO
	.align		4
.L_29:
        /*00b8*/ 	.byte	0x04, 0x17
        /*00ba*/ 	.short	(.L_31 - .L_30)
.L_30:
        /*00bc*/ 	.word	0x00000000
        /*00c0*/ 	.short	0x0002
        /*00c2*/ 	.short	0x0010
        /*00c4*/ 	.byte	0x00, 0xf4, 0x21, 0x00


	//----- nvinfo : EIATTR_KPARAM_INFO
	.align		4
.L_31:
        /*00c8*/ 	.byte	0x04, 0x17
        /*00ca*/ 	.short	(.L_33 - .L_32)
.L_32:
        /*00cc*/ 	.word	0x00000000
        /*00d0*/ 	.short	0x0001
        /*00d2*/ 	.short	0x0008
        /*00d4*/ 	.byte	0x00, 0xf4, 0x21, 0x00


	//----- nvinfo : EIATTR_KPARAM_INFO
	.align		4
.L_33:
        /*00d8*/ 	.byte	0x04, 0x17
        /*00da*/ 	.short	(.L_35 - .L_34)
.L_34:
        /*00dc*/ 	.word	0x00000000
        /*00e0*/ 	.short	0x0000
        /*00e2*/ 	.short	0x0000
        /*00e4*/ 	.byte	0x00, 0xf4, 0x21, 0x00


	//----- nvinfo : EIATTR_SPARSE_MMA_MASK
	.align		4
.L_35:
        /*00e8*/ 	.byte	0x03, 0x50
        /*00ea*/ 	.short	0x0000


	//----- nvinfo : EIATTR_MAXREG_COUNT
	.align		4
        /*00ec*/ 	.byte	0x03, 0x1b
        /*00ee*/ 	.short	0x00ff


	//----- nvinfo : EIATTR_NUM_BARRIERS
	.align		4
        /*00f0*/ 	.byte	0x02, 0x4c
        /*00f2*/ 	.byte	0x01
	.zero		1


	//----- nvinfo : EIATTR_ANNOTATIONS
	.align		4
        /*00f4*/ 	.byte	0x04, 0x55
        /*00f6*/ 	.short	(.L_37 - .L_36)


	//   ....[0]....
.L_36:
        /*00f8*/ 	.word	0x00000001
        /*00fc*/ 	.byte	0x40, 0x05, 0x00, 0x00, 0x01, 0x00, 0x00, 0x00, 0x70, 0x09, 0x00, 0x00, 0x01, 0x00, 0x00, 0x00
        /* <DEDUP_REMOVED lines=75> */
        /*05bc*/ 	.byte	0xe0, 0xae, 0x00, 0x00, 0x01, 0x00, 0x00, 0x00, 0x30, 0xaf, 0x00, 0x00


	//----- nvinfo : EIATTR_VRC_CTA_INIT_COUNT
	.align		4
.L_37:
        /*05c8*/ 	.byte	0x02, 0x4a
	.zero		1
	.zero		1


	//----- nvinfo : EIATTR_EXIT_INSTR_OFFSETS
	.align		4
        /*05cc*/ 	.byte	0x04, 0x1c
        /*05ce*/ 	.short	(.L_39 - .L_38)


	//   ....[0]....
.L_38:
        /*05d0*/ 	.word	0x0000cfa0


	//   ....[1]....
        /*05d4*/ 	.word	0x0000cfc0


	//----- nvinfo : EIATTR_REQNTID
	.align		4
.L_39:
        /*05d8*/ 	.byte	0x04, 0x10
        /*05da*/ 	.short	(.L_41 - .L_40)
.L_40:
        /*05dc*/ 	.word	0x00000040
        /*05e0*/ 	.word	0x00000001
        /*05e4*/ 	.word	0x00000001


	//----- nvinfo : EIATTR_CBANK_PARAM_SIZE
	.align		4
.L_41:
        /*05e8*/ 	.byte	0x03, 0x19
        /*05ea*/ 	.short	0x0050


	//----- nvinfo : EIATTR_PARAM_CBANK
	.align		4
        /*05ec*/ 	.byte	0x04, 0x0a
        /*05ee*/ 	.short	(.L_43 - .L_42)
	.align		4
.L_42:
        /*05f0*/ 	.word	index@(.nv.constant0.matmul_kernel)
        /*05f4*/ 	.short	0x0380
        /*05f6*/ 	.short	0x0050


	//----- nvinfo : EIATTR_SW_WAR
	.align		4
.L_43:
        /*05f8*/ 	.byte	0x04, 0x36
        /*05fa*/ 	.short	(.L_45 - .L_44)
.L_44:
        /*05fc*/ 	.word	0x00000008
.L_45:


//--------------------- .nv.compat                --------------------------
	.section	.nv.compat,"",@"SHT_CUDA_COMPAT_INFO"
	.align	4
        /*0000*/ 	.byte	0x02, 0x02, 0x02, 0x00, 0x02, 0x05, 0x05, 0x00, 0x02, 0x03, 0x00, 0x00, 0x02, 0x06, 0x01, 0x00


//--------------------- .nv.callgraph             --------------------------
	.section	.nv.callgraph,"",@"SHT_CUDA_CALLGRAPH"
	.align	4
	.sectionentsize	8
	.align		4
        /*0000*/ 	.word	0x00000000
	.align		4
        /*0004*/ 	.word	0xffffffff
	.align		4
        /*0008*/ 	.word	0x00000000
	.align		4
        /*000c*/ 	.word	0xfffffffe
	.align		4
        /*0010*/ 	.word	0x00000000
	.align		4
        /*0014*/ 	.word	0xfffffffd
	.align		4
        /*0018*/ 	.word	0x00000000
	.align		4
        /*001c*/ 	.word	0xfffffffc


//--------------------- .text.matmul_kernel       --------------------------
	.section	.text.matmul_kernel,"ax",@progbits
	.align	128
        .global         matmul_kernel
        .type           matmul_kernel,@function
        .size           matmul_kernel,(.L_x_4 - matmul_kernel)
        .other          matmul_kernel,@"STO_CUDA_ENTRY STV_DEFAULT"
matmul_kernel:
.text.matmul_kernel:
[----:B------:R-:W0:Y:S08]  /*0000*/  LDC R1, c[0x0][0x37c] ;  /* 0x0000df00ff017b82 */ /* 0x000e300000000800 */
[----:B------:R-:W1:Y:S01]  /*0010*/  LDC.64 R50, c[0x0][0x398] ;  /* 0x0000e600ff327b82 */ /* 0x000e620000000a00 */
[----:B------:R-:W2:Y:S01]  /*0020*/  S2R R5, SR_CTAID.X ;  /* 0x0000000000057919 */ /* 0x000ea20000002500 */
[----:B------:R-:W3:Y:S01]  /*0030*/  LDCU UR4, c[0x0][0x3a0] ;  /* 0x00007400ff0477ac */ /* 0x000ee20008000800 */
[----:B0-----:R-:W-:Y:S01]  /*0040*/  VIADD R1, R1, 0xfffffed0 ;  /* 0xfffffed001017836 */ /* 0x001fe20000000000 */
[----:B------:R-:W0:Y:S01]  /*0050*/  S2R R30, SR_TID.X ;  /* 0x00000000001e7919 */ /* 0x000e220000002100 */
[----:B------:R-:W4:Y:S01]  /*0060*/  LDCU UR5, c[0x0][0x3a0] ;  /* 0x00007400ff0577ac */ /* 0x000f220008000800 */
[----:B------:R-:W0:Y:S01]  /*0070*/  LDCU.64 UR6, c[0x0][0x358] ;  /* 0x00006b00ff0677ac */ /* 0x000e220008000a00 */
[----:B---3--:R-:W-:Y:S01]  /*0080*/  UIADD3 UR4, UPT, UPT, UR4, 0x3f, URZ ;  /* 0x0000003f04047890 */ /* 0x008fe2000fffe0ff */
[----:B-1----:R-:W-:-:S03]  /*0090*/  VIADD R0, R51, 0x3f ;  /* 0x0000003f33007836 */ /* 0x002fc60000000000 */
[----:B------:R-:W-:Y:S02]  /*00a0*/  UISETP.GT.AND UP0, UPT, UR4, 0x3f, UPT ;  /* 0x0000003f0400788c */ /* 0x000fe4000bf04270 */
[----:B------:R-:W-:-:S04]  /*00b0*/  SHF.R.S32.HI R3, RZ, 0x1f, R0 ;  /* 0x0000001fff037819 */ /* 0x000fc80000011400 */
[----:B------:R-:W-:Y:S02]  /*00c0*/  LEA.HI R3, R3, R0, RZ, 0x6 ;  /* 0x0000000003037211 */ /* 0x000fe400078f30ff */
[----:B--2---:R-:W-:Y:S02]  /*00d0*/  IABS R8, R5 ;  /* 0x0000000500087213 */ /* 0x004fe40000000000 */
[----:B------:R-:W-:-:S05]  /*00e0*/  SHF.R.S32.HI R3, RZ, 0x6, R3 ;  /* 0x00000006ff037819 */ /* 0x000fca0000011403 */
[----:B------:R-:W-:-:S05]  /*00f0*/  IMAD.SHL.U32 R4, R3, 0x8, RZ ;  /* 0x0000000803047824 */ /* 0x000fca00078e00ff */
[-C--:B------:R-:W-:Y:S02]  /*0100*/  IABS R7, R4.reuse ;  /* 0x0000000400077213 */ /* 0x080fe40000000000 */
[----:B------:R-:W-:Y:S02]  /*0110*/  IABS R10, R4 ;  /* 0x00000004000a7213 */ /* 0x000fe40000000000 */
[----:B------:R-:W1:Y:S08]  /*0120*/  I2F.RP R0, R7 ;  /* 0x0000000700007306 */ /* 0x000e700000209400 */
[----:B-1----:R-:W1:Y:S02]  /*0130*/  MUFU.RCP R0, R0 ;  /* 0x0000000000007308 */ /* 0x002e640000001000 */
[----:B-1----:R-:W-:-:S02]  /*0140*/  VIADD R2, R0, 0xffffffe ;  /* 0x0ffffffe00027836 */ /* 0x002fc40000000000 */
[----:B------:R-:W-:-:S04]  /*0150*/  IMAD.MOV R0, RZ, RZ, -R10 ;  /* 0x000000ffff007224 */ /* 0x000fc800078e0a0a */
[----:B------:R1:W2:Y:S02]  /*0160*/  F2I.FTZ.U32.TRUNC.NTZ R3, R2 ;  /* 0x0000000200037305 */ /* 0x0002a4000021f000 */
[----:B-1----:R-:W-:Y:S02]  /*0170*/  IMAD.MOV.U32 R2, RZ, RZ, RZ ;  /* 0x000000ffff027224 */ /* 0x002fe400078e00ff */
[----:B--2---:R-:W-:-:S04]  /*0180*/  IMAD.MOV R6, RZ, RZ, -R3 ;  /* 0x000000ffff067224 */ /* 0x004fc800078e0a03 */
[----:B------:R-:W-:Y:S02]  /*0190*/  IMAD R9, R6, R7, RZ ;  /* 0x0000000706097224 */ /* 0x000fe400078e02ff */
[----:B------:R-:W-:Y:S02]  /*01a0*/  IMAD.MOV.U32 R6, RZ, RZ, R8 ;  /* 0x000000ffff067224 */ /* 0x000fe400078e0008 */
[----:B------:R-:W-:-:S06]  /*01b0*/  IMAD.HI.U32 R3, R3, R9, R2 ;  /* 0x0000000903037227 */ /* 0x000fcc00078e0002 */
[----:B------:R-:W-:-:S04]  /*01c0*/  IMAD.HI.U32 R3, R3, R6, RZ ;  /* 0x0000000603037227 */ /* 0x000fc800078e00ff */
[----:B------:R-:W-:-:S05]  /*01d0*/  IMAD R0, R3, R0, R6 ;  /* 0x0000000003007224 */ /* 0x000fca00078e0206 */
[----:B------:R-:W-:-:S13]  /*01e0*/  ISETP.GT.U32.AND P1, PT, R7, R0, PT ;  /* 0x000000000700720c */ /* 0x000fda0003f24070 */
[----:B------:R-:W-:Y:S02]  /*01f0*/  @!P1 IMAD.IADD R0, R0, 0x1, -R7 ;  /* 0x0000000100009824 */ /* 0x000fe400078e0a07 */
[----:B------:R-:W-:Y:S01]  /*0200*/  @!P1 VIADD R3, R3, 0x1 ;  /* 0x0000000103039836 */ /* 0x000fe20000000000 */
[----:B------:R-:W-:Y:S02]  /*0210*/  ISETP.NE.AND P1, PT, R4, RZ, PT ;  /* 0x000000ff0400720c */ /* 0x000fe40003f25270 */
[----:B------:R-:W-:Y:S02]  /*0220*/  ISETP.GE.U32.AND P0, PT, R0, R7, PT ;  /* 0x000000070000720c */ /* 0x000fe40003f06070 */
[----:B------:R-:W-:-:S04]  /*0230*/  LOP3.LUT R0, R5, R4, RZ, 0x3c, !PT ;  /* 0x0000000405007212 */ /* 0x000fc800078e3cff */
[----:B------:R-:W-:Y:S01]  /*0240*/  ISETP.GE.AND P2, PT, R0, RZ, PT ;  /* 0x000000ff0000720c */ /* 0x000fe20003f46270 */
[----:B------:R-:W-:-:S06]  /*0250*/  VIADD R0, R50, 0x3f ;  /* 0x0000003f32007836 */ /* 0x000fcc0000000000 */
[----:B------:R-:W-:-:S04]  /*0260*/  @P0 VIADD R3, R3, 0x1 ;  /* 0x0000000103030836 */ /* 0x000fc80000000000 */
[----:B------:R-:W-:Y:S01]  /*0270*/  IMAD.MOV.U32 R2, RZ, RZ, R3 ;  /* 0x000000ffff027224 */ /* 0x000fe200078e0003 */
[----:B------:R-:W-:-:S03]  /*0280*/  SHF.R.S32.HI R3, RZ, 0x1f, R0 ;  /* 0x0000001fff037819 */ /* 0x000fc60000011400 */
[----:B------:R-:W-:Y:S01]  /*0290*/  @!P2 IMAD.MOV R2, RZ, RZ, -R2 ;  /* 0x000000ffff02a224 */ /* 0x000fe200078e0a02 */
[----:B------:R-:W-:Y:S02]  /*02a0*/  @!P1 LOP3.LUT R2, RZ, R4, RZ, 0x33, !PT ;  /* 0x00000004ff029212 */ /* 0x000fe400078e33ff */
[----:B------:R-:W-:-:S03]  /*02b0*/  LEA.HI R3, R3, R0, RZ, 0x6 ;  /* 0x0000000003037211 */ /* 0x000fc600078f30ff */
[----:B------:R-:W-:Y:S02]  /*02c0*/  IMAD.SHL.U32 R6, R2, 0x8, RZ ;  /* 0x0000000802067824 */ /* 0x000fe400078e00ff */
[----:B------:R-:W-:-:S03]  /*02d0*/  IMAD.MOV R2, RZ, RZ, -R2 ;  /* 0x000000ffff027224 */ /* 0x000fc600078e0a02 */
[----:B------:R-:W-:Y:S01]  /*02e0*/  LEA.HI.SX32 R3, R3, -R6, 0x1a ;  /* 0x8000000603037211 */ /* 0x000fe200078fd2ff */
[----:B------:R-:W-:-:S03]  /*02f0*/  IMAD R4, R4, R2, R5 ;  /* 0x0000000204047224 */ /* 0x000fc600078e0205 */
[----:B------:R-:W-:Y:S02]  /*0300*/  VIMNMX R11, PT, PT, R3, 0x8, PT ;  /* 0x00000008030b7848 */ /* 0x000fe40003fe0100 */
[----:B------:R-:W-:Y:S02]  /*0310*/  IABS R9, R4 ;  /* 0x0000000400097213 */ /* 0x000fe40000000000 */
[----:B------:R-:W-:-:S04]  /*0320*/  IABS R7, R11 ;  /* 0x0000000b00077213 */ /* 0x000fc80000000000 */
[----:B------:R-:W1:Y:S08]  /*0330*/  I2F.RP R0, R7 ;  /* 0x0000000700007306 */ /* 0x000e700000209400 */
[----:B-1----:R-:W1:Y:S02]  /*0340*/  MUFU.RCP R0, R0 ;  /* 0x0000000000007308 */ /* 0x002e640000001000 */
[----:B-1----:R-:W-:-:S06]  /*0350*/  VIADD R3, R0, 0xffffffe ;  /* 0x0ffffffe00037836 */ /* 0x002fcc0000000000 */
[----:B------:R-:W1:Y:S02]  /*0360*/  F2I.FTZ.U32.TRUNC.NTZ R3, R3 ;  /* 0x0000000300037305 */ /* 0x000e64000021f000 */
[----:B-1----:R-:W-:-:S04]  /*0370*/  IMAD.MOV R8, RZ, RZ, -R3 ;  /* 0x000000ffff087224 */ /* 0x002fc800078e0a03 */
[----:B------:R-:W-:Y:S01]  /*0380*/  IMAD.MOV.U32 R2, RZ, RZ, R8 ;  /* 0x000000ffff027224 */ /* 0x000fe200078e0008 */
[----:B------:R-:W-:-:S03]  /*0390*/  IABS R8, R11 ;  /* 0x0000000b00087213 */ /* 0x000fc60000000000 */
[----:B------:R-:W-:Y:S02]  /*03a0*/  IMAD R5, R2, R7, RZ ;  /* 0x0000000702057224 */ /* 0x000fe400078e02ff */
[----:B------:R-:W-:Y:S02]  /*03b0*/  IMAD.MOV.U32 R2, RZ, RZ, RZ ;  /* 0x000000ffff027224 */ /* 0x000fe400078e00ff */
[----:B------:R-:W-:Y:S02]  /*03c0*/  IMAD.MOV R0, RZ, RZ, -R8 ;  /* 0x000000ffff007224 */ /* 0x000fe400078e0a08 */
[----:B------:R-:W-:-:S04]  /*03d0*/  IMAD.HI.U32 R2, R3, R5, R2 ;  /* 0x0000000503027227 */ /* 0x000fc800078e0002 */
[----:B----4-:R-:W-:Y:S02]  /*03e0*/  IMAD.U32 R5, RZ, RZ, UR5 ;  /* 0x00000005ff057e24 */ /* 0x010fe4000f8e00ff */
        /* <DEDUP_REMOVED lines=8> */
[----:B------:R-:W-:-:S07]  /*0470*/  ISETP.GE.AND P2, PT, R0, RZ, PT ;  /* 0x000000ff0000720c */ /* 0x000fce0003f46270 */
[----:B------:R-:W-:-:S06]  /*0480*/  @P0 VIADD R2, R2, 0x1 ;  /* 0x0000000102020836 */ /* 0x000fcc0000000000 */
[----:B------:R-:W-:Y:S01]  /*0490*/  @!P2 IMAD.MOV R2, RZ, RZ, -R2 ;  /* 0x000000ffff02a224 */ /* 0x000fe200078e0a02 */
[----:B------:R-:W-:-:S05]  /*04a0*/  @!P1 LOP3.LUT R2, RZ, R11, RZ, 0x33, !PT ;  /* 0x0000000bff029212 */ /* 0x000fca00078e33ff */
[----:B------:R-:W-:-:S04]  /*04b0*/  IMAD.MOV R0, RZ, RZ, -R2 ;  /* 0x000000ffff007224 */ /* 0x000fc800078e0a02 */
[----:B------:R-:W-:-:S04]  /*04c0*/  IMAD R0, R11, R0, R4 ;  /* 0x000000000b007224 */ /* 0x000fc800078e0204 */
[----:B------:R-:W-:Y:S02]  /*04d0*/  IMAD.IADD R3, R6, 0x1, R0 ;  /* 0x0000000106037824 */ /* 0x000fe400078e0200 */
[----:B------:R-:W-:Y:S01]  /*04e0*/  IMAD.SHL.U32 R0, R2, 0x40, RZ ;  /* 0x0000004002007824 */ /* 0x000fe200078e00ff */
[----:B0-----:R-:W-:-:S03]  /*04f0*/  LOP3.LUT R2, R30, 0x3f, RZ, 0xc0, !PT ;  /* 0x0000003f1e027812 */ /* 0x001fc600078ec0ff */
[C---:B------:R-:W-:Y:S02]  /*0500*/  VIADD R63, R0.reuse, 0x1 ;  /* 0x00000001003f7836 */ /* 0x040fe40000000000 */
[----:B------:R-:W-:Y:S02]  /*0510*/  IMAD R109, R3, 0x40, R2 ;  /* 0x00000040036d7824 */ /* 0x000fe400078e0202 */
[C---:B------:R-:W-:Y:S02]  /*0520*/  VIADD R73, R0.reuse, 0x2 ;  /* 0x0000000200497836 */ /* 0x040fe40000000000 */
[C---:B------:R-:W-:Y:S01]  /*0530*/  VIADD R71, R0.reuse, 0x3 ;  /* 0x0000000300477836 */ /* 0x040fe20000000000 */
[----:B------:R0:W-:Y:S01]  /*0540*/  STL [R1+0x10], R109 ;  /* 0x0000106d01007387 */ /* 0x0001e20000100800 */
[C---:B------:R-:W-:Y:S02]  /*0550*/  VIADD R69, R0.reuse, 0x4 ;  /* 0x0000000400457836 */ /* 0x040fe40000000000 */
[----:B------:R-:W-:-:S02]  /*0560*/  VIADD R67, R0, 0x5 ;  /* 0x0000000500437836 */ /* 0x000fc40000000000 */
[C---:B------:R-:W-:Y:S02]  /*0570*/  VIADD R65, R0.reuse, 0x6 ;  /* 0x0000000600417836 */ /* 0x040fe40000000000 */
[C---:B------:R-:W-:Y:S02]  /*0580*/  VIADD R75, R0.reuse, 0x7 ;  /* 0x00000007004b7836 */ /* 0x040fe40000000000 */
[C---:B------:R-:W-:Y:S02]  /*0590*/  VIADD R77, R0.reuse, 0x8 ;  /* 0x00000008004d7836 */ /* 0x040fe40000000000 */
[C---:B------:R-:W-:Y:S02]  /*05a0*/  VIADD R83, R0.reuse, 0x9 ;  /* 0x0000000900537836 */ /* 0x040fe40000000000 */
        /* <DEDUP_REMOVED lines=53> */
[----:B------:R-:W-:Y:S01]  /*0900*/  VIADD R20, R0, 0x3f ;  /* 0x0000003f00147836 */ /* 0x000fe20000000000 */
[----:B0-----:R-:W-:Y:S06]  /*0910*/  BRA.U UP0, `(.L_x_0) ;  /* 0x00000001008c7547 */ /* 0x001fec000b800000 */
[----:B------:R-:W-:Y:S01]  /*0920*/  IMAD.SHL.U32 R3, R30, 0x10, RZ ;  /* 0x000000101e037824 */ /* 0x000fe200078e00ff */
[----:B------:R-:W-:Y:S02]  /*0930*/  CS2R R104, SRZ ;  /* 0x0000000000687805 */ /* 0x000fe4000001ff00 */
[----:B------:R-:W-:Y:S02]  /*0940*/  CS2R R106, SRZ ;  /* 0x00000000006a7805 */ /* 0x000fe4000001ff00 */
[----:B------:R-:W-:Y:S02]  /*0950*/  CS2R R100, SRZ ;  /* 0x0000000000647805 */ /* 0x000fe4000001ff00 */
[----:B------:R-:W-:Y:S01]  /*0960*/  CS2R R102, SRZ ;  /* 0x0000000000667805 */ /* 0x000fe2000001ff00 */
[----:B------:R0:W-:Y:S01]  /*0970*/  STL [R1+0x14], R3 ;  /* 0x0000140301007387 */ /* 0x0001e20000100800 */
[----:B------:R-:W-:Y:S02]  /*0980*/  CS2R R96, SRZ ;  /* 0x0000000000607805 */ /* 0x000fe4000001ff00 */
[----:B------:R-:W-:-:S02]  /*0990*/  CS2R R98, SRZ ;  /* 0x0000000000627805 */ /* 0x000fc4000001ff00 */
[----:B------:R-:W-:Y:S02]  /*09a0*/  CS2R R92, SRZ ;  /* 0x00000000005c7805 */ /* 0x000fe4000001ff00 */
[----:B------:R-:W-:Y:S02]  /*09b0*/  CS2R R94, SRZ ;  /* 0x00000000005e7805 */ /* 0x000fe4000001ff00 */
[----:B------:R-:W-:Y:S02]  /*09c0*/  CS2R R88, SRZ ;  /* 0x0000000000587805 */ /* 0x000fe4000001ff00 */
[----:B------:R-:W-:Y:S02]  /*09d0*/  CS2R R90, SRZ ;  /* 0x00000000005a7805 */ /* 0x000fe4000001ff00 */
        /* <DEDUP_REMOVED lines=21> */
[----:B------:R-:W-:Y:S01]  /*0b30*/  CS2R R46, SRZ ;  /* 0x00000000002e7805 */ /* 0x000fe2000001ff00 */
[----:B0-----:R-:W-:Y:S06]  /*0b40*/  BRA `(.L_x_1) ;  /* 0x000000a000e47947 */ /* 0x001fec0003800000 */
.L_x_0:
[----:B------:R-:W-:Y:S01]  /*0b50*/  IABS R3, R51 ;  /* 0x0000003300037213 */ /* 0x000fe20000000000 */
[----:B------:R-:W0:Y:S01]  /*0b60*/  LDCU UR5, c[0x0][0x3b0] ;  /* 0x00007600ff0577ac */ /* 0x000e220008000800 */
[----:B------:R-:W-:Y:S02]  /*0b70*/  IABS R10, R20 ;  /* 0x00000014000a7213 */ /* 0x000fe40000000000 */
[----:B------:R-:W1:Y:S01]  /*0b80*/  I2F.RP R4, R3 ;  /* 0x0000000300047306 */ /* 0x000e620000209400 */
[----:B------:R-:W-:Y:S01]  /*0b90*/  IABS R12, R18 ;  /* 0x00000012000c7213 */ /* 0x000fe20000000000 */
[----:B------:R-:W2:Y:S01]  /*0ba0*/  LDCU.64 UR8, c[0x0][0x380] ;  /* 0x00007000ff0877ac */ /* 0x000ea20008000a00 */
[----:B------:R-:W-:Y:S02]  /*0bb0*/  IABS R14, R17 ;  /* 0x00000011000e7213 */ /* 0x000fe40000000000 */
[----:B------:R-:W-:Y:S02]  /*0bc0*/  ISETP.GE.AND P1, PT, R20, RZ, PT ;  /* 0x000000ff1400720c */ /* 0x000fe40003f26270 */
[----:B------:R-:W-:-:S02]  /*0bd0*/  ISETP.GE.AND P2, PT, R18, RZ, PT ;  /* 0x000000ff1200720c */ /* 0x000fc40003f46270 */
[----:B------:R-:W-:Y:S02]  /*0be0*/  IABS R18, R78 ;  /* 0x0000004e00127213 */ /* 0x000fe40000000000 */
[----:B------:R-:W-:Y:S02]  /*0bf0*/  IABS R20, R42 ;  /* 0x0000002a00147213 */ /* 0x000fe40000000000 */
[----:B------:R-:W-:Y:S01]  /*0c00*/  ISETP.GE.AND P4, PT, R17, RZ, PT ;  /* 0x000000ff1100720c */ /* 0x000fe20003f86270 */
[----:B-1----:R-:W1:Y:S01]  /*0c10*/  MUFU.RCP R4, R4 ;  /* 0x0000000400047308 */ /* 0x002e620000001000 */
[----:B------:R-:W-:Y:S02]  /*0c20*/  IABS R22, R40 ;  /* 0x0000002800167213 */ /* 0x000fe40000000000 */
[----:B------:R-:W-:Y:S02]  /*0c30*/  IABS R24, R38 ;  /* 0x0000002600187213 */ /* 0x000fe40000000000 */
[----:B------:R-:W-:-:S02]  /*0c40*/  IABS R26, R23 ;  /* 0x00000017001a7213 */ /* 0x000fc40000000000 */
[----:B------:R-:W-:Y:S02]  /*0c50*/  IABS R94, R85 ;  /* 0x00000055005e7213 */ /* 0x000fe40000000000 */
[----:B------:R-:W-:Y:S02]  /*0c60*/  IABS R80, R81 ;  /* 0x0000005100507213 */ /* 0x000fe40000000000 */
[----:B------:R-:W-:Y:S02]  /*0c70*/  IABS R100, R77 ;  /* 0x0000004d00647213 */ /* 0x000fe40000000000 */
[----:B------:R-:W-:Y:S02]  /*0c80*/  IABS R102, R75 ;  /* 0x0000004b00667213 */ /* 0x000fe40000000000 */
[----:B------:R-:W-:Y:S01]  /*0c90*/  IABS R108, R69 ;  /* 0x00000045006c7213 */ /* 0x000fe20000000000 */
[----:B-1----:R-:W-:Y:S01]  /*0ca0*/  VIADD R6, R4, 0xffffffe ;  /* 0x0ffffffe04067836 */ /* 0x002fe20000000000 */
[----:B------:R-:W-:-:S02]  /*0cb0*/  IABS R104, R65 ;  /* 0x0000004100687213 */ /* 0x000fc40000000000 */
[----:B------:R-:W-:Y:S01]  /*0cc0*/  IABS R106, R67 ;  /* 0x00000043006a7213 */ /* 0x000fe20000000000 */
[----:B------:R1:W3:Y:S01]  /*0cd0*/  F2I.FTZ.U32.TRUNC.NTZ R7, R6 ;  /* 0x0000000600077305 */ /* 0x0002e2000021f000 */
[----:B------:R-:W-:Y:S02]  /*0ce0*/  IABS R110, R71 ;  /* 0x00000047006e7213 */ /* 0x000fe40000000000 */
[----:B------:R-:W-:Y:S02]  /*0cf0*/  IABS R112, R73 ;  /* 0x0000004900707213 */ /* 0x000fe40000000000 */
[----:B------:R-:W-:Y:S02]  /*0d00*/  IABS R114, R63 ;  /* 0x0000003f00727213 */ /* 0x000fe40000000000 */
[----:B------:R-:W-:Y:S01]  /*0d10*/  IABS R116, R0 ;  /* 0x0000000000747213 */ /* 0x000fe20000000000 */
[----:B-1----:R-:W-:Y:S02]  /*0d20*/  IMAD.MOV.U32 R6, RZ, RZ, RZ ;  /* 0x000000ffff067224 */ /* 0x002fe400078e00ff */
[----:B---3--:R-:W-:-:S04]  /*0d30*/  IMAD.MOV R8, RZ, RZ, -R7 ;  /* 0x000000ffff087224 */ /* 0x008fc800078e0a07 */
[----:B------:R-:W-:-:S04]  /*0d40*/  IMAD R9, R8, R3, RZ ;  /* 0x0000000308097224 */ /* 0x000fc800078e02ff */
[----:B------:R-:W-:-:S06]  /*0d50*/  IMAD.HI.U32 R7, R7, R9, R6 ;  /* 0x0000000907077227 */ /* 0x000fcc00078e0006 */
[----:B------:R-:W-:-:S04]  /*0d60*/  IMAD.HI.U32 R8, R7, R10, RZ ;  /* 0x0000000a07087227 */ /* 0x000fc800078e00ff */
[----:B------:R-:W-:Y:S02]  /*0d70*/  IMAD.MOV R8, RZ, RZ, -R8 ;  /* 0x000000ffff087224 */ /* 0x000fe400078e0a08 */
[----:B------:R-:W-:-:S04]  /*0d80*/  IMAD.HI.U32 R6, R7, R12, RZ ;  /* 0x0000000c07067227 */ /* 0x000fc800078e00ff */
[----:B------:R-:W-:Y:S02]  /*0d90*/  IMAD R4, R3, R8, R10 ;  /* 0x0000000803047224 */ /* 0x000fe400078e020a */
[----:B------:R-:W-:-:S03]  /*0da0*/  IMAD.HI.U32 R8, R7, R14, RZ ;  /* 0x0000000e07087227 */ /* 0x000fc600078e00ff */
[C---:B------:R-:W-:Y:S01]  /*0db0*/  ISETP.GT.U32.AND P0, PT, R3.reuse, R4, PT ;  /* 0x000000040300720c */ /* 0x040fe20003f04070 */
[----:B------:R-:W-:Y:S02]  /*0dc0*/  IMAD.MOV R6, RZ, RZ, -R6 ;  /* 0x000000ffff067224 */ /* 0x000fe400078e0a06 */
[----:B------:R-:W-:Y:S02]  /*0dd0*/  IMAD.MOV R8, RZ, RZ, -R8 ;  /* 0x000000ffff087224 */ /* 0x000fe400078e0a08 */
[C---:B------:R-:W-:Y:S01]  /*0de0*/  IMAD R6, R3.reuse, R6, R12 ;  /* 0x0000000603067224 */ /* 0x040fe200078e020c */
[----:B------:R-:W-:Y:S01]  /*0df0*/  IABS R12, R16 ;  /* 0x00000010000c7213 */ /* 0x000fe20000000000 */
[----:B------:R-:W-:Y:S01]  /*0e00*/  IMAD R9, R3, R8, R14 ;  /* 0x0000000803097224 */ /* 0x000fe200078e020e */
[----:B------:R-:W-:Y:S01]  /*0e10*/  IABS R14, R11 ;  /* 0x0000000b000e7213 */ /* 0x000fe20000000000 */
[----:B------:R-:W-:Y:S01]  /*0e20*/  IMAD.HI.U32 R17, R7, R24, RZ ;  /* 0x0000001807117227 */ /* 0x000fe200078e00ff */
[----:B------:R-:W-:-:S02]  /*0e30*/  ISETP.GT.U32.AND P3, PT, R3, R6, PT ;  /* 0x000000060300720c */ /* 0x000fc40003f64070 */
[----:B------:R-:W-:Y:S01]  /*0e40*/  ISETP.GT.U32.AND P6, PT, R3, R9, PT ;  /* 0x000000090300720c */ /* 0x000fe20003fc4070 */
[----:B------:R-:W-:-:S04]  /*0e50*/  IMAD.HI.U32 R8, R7, R12, RZ ;  /* 0x0000000c07087227 */ /* 0x000fc800078e00ff */
[----:B------:R-:W-:Y:S02]  /*0e60*/  IMAD.MOV R8, RZ, RZ, -R8 ;  /* 0x000000ffff087224 */ /* 0x000fe400078e0a08 */
[--C-:B------:R-:W-:Y:S01]  /*0e70*/  @!P0 IMAD.IADD R4, R4, 0x1, -R3.reuse ;  /* 0x0000000104048824 */ /* 0x100fe200078e0a03 */
[----:B------:R-:W-:Y:S01]  /*0e80*/  ISETP.GE.AND P0, PT, R16, RZ, PT ;  /* 0x000000ff1000720c */ /* 0x000fe20003f06270 */
[C---:B------:R-:W-:Y:S01]  /*0e90*/  IMAD R8, R3.reuse, R8, R12 ;  /* 0x0000000803087224 */ /* 0x040fe200078e020c */
[----:B------:R-:W-:Y:S01]  /*0ea0*/  IABS R16, R13 ;  /* 0x0000000d00107213 */ /* 0x000fe20000000000 */
[--C-:B------:R-:W-:Y:S01]  /*0eb0*/  @!P3 IMAD.IADD R6, R6, 0x1, -R3.reuse ;  /* 0x000000010606b824 */ /* 0x100fe200078e0a03 */
[----:B------:R-:W-:Y:S01]  /*0ec0*/  ISETP.GT.U32.AND P5, PT, R3, R4, PT ;  /* 0x000000040300720c */ /* 0x000fe20003fa4070 */
[----:B------:R-:W-:Y:S01]  /*0ed0*/  @!P6 IMAD.IADD R9, R9, 0x1, -R3 ;  /* 0x000000010909e824 */ /* 0x000fe200078e0a03 */
[----:B------:R-:W-:Y:S01]  /*0ee0*/  ISETP.GT.U32.AND P6, PT, R3, R8, PT ;  /* 0x000000080300720c */ /* 0x000fe20003fc4070 */
[----:B------:R-:W-:Y:S01]  /*0ef0*/  IMAD.HI.U32 R10, R7, R14, RZ ;  /* 0x0000000e070a7227 */ /* 0x000fe200078e00ff */
[----:B------:R-:W-:-:S03]  /*0f00*/  ISETP.GT.U32.AND P3, PT, R3, R6, PT ;  /* 0x000000060300720c */ /* 0x000fc60003f64070 */
[----:B------:R-:W-:Y:S02]  /*0f10*/  IMAD.MOV R10, RZ, RZ, -R10 ;  /* 0x000000ffff0a7224 */ /* 0x000fe400078e0a0a */
[----:B------:R-:W-:-:S04]  /*0f20*/  IMAD.HI.U32 R12, R7, R16, RZ ;  /* 0x00000010070c7227 */ /* 0x000fc800078e00ff */
[--C-:B------:R-:W-:Y:S01]  /*0f30*/  @!P5 IMAD.IADD R4, R4, 0x1, -R3.reuse ;  /* 0x000000010404d824 */ /* 0x100fe200078e0a03 */
[C---:B------:R-:W-:Y:S01]  /*0f40*/  ISETP.GT.U32.AND P5, PT, R3.reuse, R9, PT ;  /* 0x000000090300720c */ /* 0x040fe20003fa4070 */
[----:B------:R-:W-:Y:S01]  /*0f50*/  IMAD R10, R3, R10, R14 ;  /* 0x0000000a030a7224 */ /* 0x000fe200078e020e */
[----:B------:R-:W-:Y:S01]  /*0f60*/  IABS R14, R15 ;  /* 0x0000000f000e7213 */ /* 0x000fe20000000000 */
[--C-:B------:R-:W-:Y:S02]  /*0f70*/  @!P6 IMAD.IADD R8, R8, 0x1, -R3.reuse ;  /* 0x000000010808e824 */ /* 0x100fe400078e0a03 */
[----:B------:R-:W-:Y:S01]  /*0f80*/  @!P1 IMAD.MOV R4, RZ, RZ, -R4 ;  /* 0x000000ffff049224 */ /* 0x000fe200078e0a04 */
[----:B------:R-:W-:Y:S01]  /*0f90*/  ISETP.GE.AND P1, PT, R11, RZ, PT ;  /* 0x000000ff0b00720c */ /* 0x000fe20003f26270 */
[----:B------:R-:W-:Y:S01]  /*0fa0*/  @!P3 IMAD.IADD R6, R6, 0x1, -R3 ;  /* 0x000000010606b824 */ /* 0x000fe200078e0a03 */
[----:B------:R-:W-:Y:S01]  /*0fb0*/  ISETP.GT.U32.AND P6, PT, R3, R8, PT ;  /* 0x000000080300720c */ /* 0x000fe20003fc4070 */
[----:B------:R-:W-:Y:S01]  /*0fc0*/  IMAD.HI.U32 R11, R7, R14, RZ ;  /* 0x0000000e070b7227 */ /* 0x000fe200078e00ff */
[----:B------:R-:W-:-:S03]  /*0fd0*/  ISETP.GT.U32.AND P3, PT, R3, R10, PT ;  /* 0x0000000a0300720c */ /* 0x000fc60003f64070 */
[----:B------:R-:W-:Y:S01]  /*0fe0*/  @!P2 IMAD.MOV R6, RZ, RZ, -R6 ;  /* 0x000000ffff06a224 */ /* 0x000fe200078e0a06 */
[----:B------:R-:W-:Y:S01]  /*0ff0*/  ISETP.GE.AND P2, PT, R13, RZ, PT ;  /* 0x000000ff0d00720c */ /* 0x000fe20003f46270 */
[----:B------:R-:W-:Y:S01]  /*1000*/  IMAD.MOV R11, RZ, RZ, -R11 ;  /* 0x000000ffff0b7224 */ /* 0x000fe200078e0a0b */
[----:B------:R-:W-:Y:S01]  /*1010*/  IABS R13, R19 ;  /* 0x00000013000d7213 */ /* 0x000fe20000000000 */
[----:B------:R-:W-:Y:S02]  /*1020*/  IMAD.MOV R12, RZ, RZ, -R12 ;  /* 0x000000ffff0c7224 */ /* 0x000fe400078e0a0c */
[C---:B------:R-:W-:Y:S02]  /*1030*/  IMAD R11, R3.reuse, R11, R14 ;  /* 0x0000000b030b7224 */ /* 0x040fe400078e020e */
[----:B------:R-:W-:Y:S02]  /*1040*/  IMAD R12, R3, R12, R16 ;  /* 0x0000000c030c7224 */ /* 0x000fe400078e0210 */
[----:B------:R-:W-:-:S02]  /*1050*/  IMAD.MOV.U32 R16, RZ, RZ, R13 ;  /* 0x000000ffff107224 */ /* 0x000fc400078e000d */
[----:B------:R-:W-:Y:S01]  /*1060*/  @!P6 IMAD.IADD R8, R8, 0x1, -R3 ;  /* 0x000000010808e824 */ /* 0x000fe200078e0a03 */
[----:B------:R-:W-:Y:S01]  /*1070*/  ISETP.GT.U32.AND P6, PT, R3, R11, PT ;  /* 0x0000000b0300720c */ /* 0x000fe20003fc4070 */
[----:B------:R-:W-:-:S04]  /*1080*/  IMAD.HI.U32 R13, R7, R16, RZ ;  /* 0x00000010070d7227 */ /* 0x000fc800078e00ff */
[----:B------:R-:W-:Y:S02]  /*1090*/  @!P3 IMAD.IADD R10, R10, 0x1, -R3 ;  /* 0x000000010a0ab824 */ /* 0x000fe400078e0a03 */
[----:B------:R-:W-:Y:S02]  /*10a0*/  IMAD.MOV R13, RZ, RZ, -R13 ;  /* 0x000000ffff0d7224 */ /* 0x000fe400078e0a0d */
[----:B------:R-:W-:Y:S01]  /*10b0*/  IMAD.HI.U32 R14, R7, R18, RZ ;  /* 0x00000012070e7227 */ /* 0x000fe200078e00ff */
[----:B------:R-:W-:-:S03]  /*10c0*/  ISETP.GT.U32.AND P3, PT, R3, R10, PT ;  /* 0x0000000a0300720c */ /* 0x000fc60003f64070 */
[----:B------:R-:W-:Y:S02]  /*10d0*/  IMAD R13, R3, R13, R16 ;  /* 0x0000000d030d7224 */ /* 0x000fe400078e0210 */
[--C-:B------:R-:W-:Y:S02]  /*10e0*/  @!P6 IMAD.IADD R11, R11, 0x1, -R3.reuse ;  /* 0x000000010b0be824 */ /* 0x100fe400078e0a03 */
[----:B------:R-:W-:Y:S01]  /*10f0*/  @!P5 IMAD.IADD R9, R9, 0x1, -R3 ;  /* 0x000000010909d824 */ /* 0x000fe200078e0a03 */
[----:B------:R-:W-:Y:S01]  /*1100*/  ISETP.GT.U32.AND P6, PT, R3, R13, PT ;  /* 0x0000000d0300720c */ /* 0x000fe20003fc4070 */
[----:B------:R-:W-:Y:S01]  /*1110*/  IMAD.MOV R14, RZ, RZ, -R14 ;  /* 0x000000ffff0e7224 */ /* 0x000fe200078e0a0e */
[----:B------:R-:W-:Y:S01]  /*1120*/  ISETP.GE.AND P5, PT, R15, RZ, PT ;  /* 0x000000ff0f00720c */ /* 0x000fe20003fa6270 */
[----:B------:R-:W-:-:S04]  /*1130*/  IMAD.HI.U32 R15, R7, R20, RZ ;  /* 0x00000014070f7227 */ /* 0x000fc800078e00ff */
[----:B------:R-:W-:Y:S01]  /*1140*/  @!P3 IMAD.IADD R10, R10, 0x1, -R3 ;  /* 0x000000010a0ab824 */ /* 0x000fe200078e0a03 */
[C---:B------:R-:W-:Y:S01]  /*1150*/  ISETP.GT.U32.AND P3, PT, R3.reuse, R12, PT ;  /* 0x0000000c0300720c */ /* 0x040fe20003f64070 */
[----:B------:R-:W-:Y:S02]  /*1160*/  IMAD R14, R3, R14, R18 ;  /* 0x0000000e030e7224 */ /* 0x000fe400078e0212 */
[----:B------:R-:W-:Y:S02]  /*1170*/  IMAD.MOV R15, RZ, RZ, -R15 ;  /* 0x000000ffff0f7224 */ /* 0x000fe400078e0a0f */
[----:B------:R-:W-:Y:S01]  /*1180*/  @!P6 IMAD.IADD R13, R13, 0x1, -R3 ;  /* 0x000000010d0de824 */ /* 0x000fe200078e0a03 */
[C---:B------:R-:W-:Y:S01]  /*1190*/  ISETP.GT.U32.AND P6, PT, R3.reuse, R11, PT ;  /* 0x0000000b0300720c */ /* 0x040fe20003fc4070 */
[----:B------:R-:W-:Y:S01]  /*11a0*/  IMAD R15, R3, R15, R20 ;  /* 0x0000000f030f7224 */ /* 0x000fe200078e0214 */
[----:B------:R-:W-:Y:S01]  /*11b0*/  IABS R20, R36 ;  /* 0x0000002400147213 */ /* 0x000fe20000000000 */
[----:B------:R-:W-:-:S02]  /*11c0*/  @!P4 IMAD.MOV R9, RZ, RZ, -R9 ;  /* 0x000000ffff09c224 */ /* 0x000fc400078e0a09 */
[----:B------:R-:W-:-:S04]  /*11d0*/  IMAD.HI.U32 R16, R7, R22, RZ ;  /* 0x0000001607107227 */ /* 0x000fc800078e00ff */
[----:B------:R-:W-:Y:S01]  /*11e0*/  @!P3 IMAD.IADD R12, R12, 0x1, -R3 ;  /* 0x000000010c0cb824 */ /* 0x000fe200078e0a03 */
[----:B------:R-:W-:Y:S01]  /*11f0*/  ISETP.GT.U32.AND P3, PT, R3, R14, PT ;  /* 0x0000000e0300720c */ /* 0x000fe20003f64070 */
[----:B------:R-:W-:-:S03]  /*1200*/  IMAD.HI.U32 R18, R7, R20, RZ ;  /* 0x0000001407127227 */ /* 0x000fc600078e00ff */
[----:B------:R-:W-:Y:S01]  /*1210*/  ISETP.GT.U32.AND P4, PT, R3, R12, PT ;  /* 0x0000000c0300720c */ /* 0x000fe20003f84070 */
[--C-:B------:R-:W-:Y:S01]  /*1220*/  @!P6 IMAD.IADD R11, R11, 0x1, -R3.reuse ;  /* 0x000000010b0be824 */ /* 0x100fe200078e0a03 */
[C---:B------:R-:W-:Y:S01]  /*1230*/  ISETP.GT.U32.AND P6, PT, R3.reuse, R15, PT ;  /* 0x0000000f0300720c */ /* 0x040fe20003fc4070 */
[----:B------:R-:W-:Y:S02]  /*1240*/  IMAD.MOV R18, RZ, RZ, -R18 ;  /* 0x000000ffff127224 */ /* 0x000fe400078e0a12 */
[----:B------:R-:W-:Y:S02]  /*1250*/  IMAD.MOV R16, RZ, RZ, -R16 ;  /* 0x000000ffff107224 */ /* 0x000fe400078e0a10 */
[C---:B------:R-:W-:Y:S02]  /*1260*/  IMAD R18, R3.reuse, R18, R20 ;  /* 0x0000001203127224 */ /* 0x040fe400078e0214 */
[----:B------:R-:W-:Y:S01]  /*1270*/  @!P3 IMAD.IADD R14, R14, 0x1, -R3 ;  /* 0x000000010e0eb824 */ /* 0x000fe200078e0a03 */
[----:B------:R-:W-:Y:S01]  /*1280*/  ISETP.GT.U32.AND P3, PT, R3, R13, PT ;  /* 0x0000000d0300720c */ /* 0x000fe20003f64070 */
[----:B------:R-:W-:-:S02]  /*1290*/  IMAD.MOV R17, RZ, RZ, -R17 ;  /* 0x000000ffff117224 */ /* 0x000fc400078e0a11 */
[----:B------:R-:W-:Y:S01]  /*12a0*/  IMAD R16, R3, R16, R22 ;  /* 0x0000001003107224 */ /* 0x000fe200078e0216 */
[----:B------:R-:W-:Y:S01]  /*12b0*/  IABS R22, R35 ;  /* 0x0000002300167213 */ /* 0x000fe20000000000 */
[--C-:B------:R-:W-:Y:S01]  /*12c0*/  @!P6 IMAD.IADD R15, R15, 0x1, -R3.reuse ;  /* 0x000000010f0fe824 */ /* 0x100fe200078e0a03 */
[C---:B------:R-:W-:Y:S01]  /*12d0*/  ISETP.GT.U32.AND P6, PT, R3.reuse, R18, PT ;  /* 0x000000120300720c */ /* 0x040fe20003fc4070 */
[C---:B------:R-:W-:Y:S01]  /*12e0*/  IMAD R17, R3.reuse, R17, R24 ;  /* 0x0000001103117224 */ /* 0x040fe200078e0218 */
[----:B------:R-:W-:Y:S01]  /*12f0*/  IABS R24, R34 ;  /* 0x0000002200187213 */ /* 0x000fe20000000000 */
[--C-:B------:R-:W-:Y:S01]  /*1300*/  @!P4 IMAD.IADD R12, R12, 0x1, -R3.reuse ;  /* 0x000000010c0cc824 */ /* 0x100fe200078e0a03 */
[C---:B------:R-:W-:Y:S01]  /*1310*/  ISETP.GT.U32.AND P4, PT, R3.reuse, R16, PT ;  /* 0x000000100300720c */ /* 0x040fe20003f84070 */
[----:B------:R-:W-:Y:S01]  /*1320*/  @!P0 IMAD.MOV R8, RZ, RZ, -R8 ;  /* 0x000000ffff088224 */ /* 0x000fe200078e0a08 */
[----:B------:R-:W-:Y:S01]  /*1330*/  ISETP.GT.U32.AND P0, PT, R3, R14, PT ;  /* 0x0000000e0300720c */ /* 0x000fe20003f04070 */
[----:B------:R-:W-:Y:S01]  /*1340*/  @!P3 IMAD.IADD R13, R13, 0x1, -R3 ;  /* 0x000000010d0db824 */ /* 0x000fe200078e0a03 */
[----:B------:R-:W-:Y:S01]  /*1350*/  ISETP.GT.U32.AND P3, PT, R3, R17, PT ;  /* 0x000000110300720c */ /* 0x000fe20003f64070 */
[----:B------:R-:W-:-:S04]  /*1360*/  IMAD.HI.U32 R20, R7, R24, RZ ;  /* 0x0000001807147227 */ /* 0x000fc800078e00ff */
[--C-:B------:R-:W-:Y:S02]  /*1370*/  @!P6 IMAD.IADD R18, R18, 0x1, -R3.reuse ;  /* 0x000000011212e824 */ /* 0x100fe400078e0a03 */
[----:B------:R-:W-:Y:S02]  /*1380*/  IMAD.MOV R20, RZ, RZ, -R20 ;  /* 0x000000ffff147224 */ /* 0x000fe400078e0a14 */
[--C-:B------:R-:W-:Y:S01]  /*1390*/  @!P4 IMAD.IADD R16, R16, 0x1, -R3.reuse ;  /* 0x000000011010c824 */ /* 0x100fe200078e0a03 */
[----:B------:R-:W-:Y:S01]  /*13a0*/  ISETP.GT.U32.AND P6, PT, R3, R18, PT ;  /* 0x000000120300720c */ /* 0x000fe20003fc4070 */
[--C-:B------:R-:W-:Y:S01]  /*13b0*/  @!P0 IMAD.IADD R14, R14, 0x1, -R3.reuse ;  /* 0x000000010e0e8824 */ /* 0x100fe200078e0a03 */
[----:B------:R-:W-:Y:S01]  /*13c0*/  ISETP.GE.AND P4, PT, R78, RZ, PT ;  /* 0x000000ff4e00720c */ /* 0x000fe20003f86270 */
[----:B------:R-:W-:Y:S01]  /*13d0*/  @!P3 IMAD.IADD R17, R17, 0x1, -R3 ;  /* 0x000000011111b824 */ /* 0x000fe200078e0a03 */
[----:B------:R-:W-:Y:S01]  /*13e0*/  ISETP.GE.AND P0, PT, R19, RZ, PT ;  /* 0x000000ff1300720c */ /* 0x000fe20003f06270 */
[----:B------:R-:W-:Y:S01]  /*13f0*/  @!P1 IMAD.MOV R10, RZ, RZ, -R10 ;  /* 0x000000ffff0a9224 */ /* 0x000fe200078e0a0a */
[----:B------:R-:W-:Y:S01]  /*1400*/  ISETP.GT.U32.AND P1, PT, R3, R15, PT ;  /* 0x0000000f0300720c */ /* 0x000fe20003f24070 */
[----:B------:R-:W-:Y:S01]  /*1410*/  IMAD.HI.U32 R19, R7, R22, RZ ;  /* 0x0000001607137227 */ /* 0x000fe200078e00ff */
[----:B------:R-:W-:-:S02]  /*1420*/  ISETP.GE.AND P3, PT, R42, RZ, PT ;  /* 0x000000ff2a00720c */ /* 0x000fc40003f66270 */
[----:B------:R-:W-:Y:S01]  /*1430*/  IABS R42, R58 ;  /* 0x0000003a002a7213 */ /* 0x000fe20000000000 */
[----:B------:R-:W-:Y:S01]  /*1440*/  @!P2 IMAD.MOV R12, RZ, RZ, -R12 ;  /* 0x000000ffff0ca224 */ /* 0x000fe200078e0a0c */
[C---:B------:R-:W-:Y:S01]  /*1450*/  ISETP.GT.U32.AND P2, PT, R3.reuse, R17, PT ;  /* 0x000000110300720c */ /* 0x040fe20003f44070 */
[C---:B------:R-:W-:Y:S01]  /*1460*/  IMAD R20, R3.reuse, R20, R24 ;  /* 0x0000001403147224 */ /* 0x040fe200078e0218 */
[----:B------:R-:W-:Y:S01]  /*1470*/  IABS R24, R33 ;  /* 0x0000002100187213 */ /* 0x000fe20000000000 */
[----:B------:R-:W-:Y:S02]  /*1480*/  IMAD.MOV R19, RZ, RZ, -R19 ;  /* 0x000000ffff137224 */ /* 0x000fe400078e0a13 */
[----:B------:R-:W-:Y:S01]  /*1490*/  @!P6 IMAD.IADD R18, R18, 0x1, -R3 ;  /* 0x000000011212e824 */ /* 0x000fe200078e0a03 */
[----:B------:R-:W-:Y:S01]  /*14a0*/  ISETP.GE.AND P6, PT, R36, RZ, PT ;  /* 0x000000ff2400720c */ /* 0x000fe20003fc6270 */
[C---:B------:R-:W-:Y:S01]  /*14b0*/  IMAD R19, R3.reuse, R19, R22 ;  /* 0x0000001303137224 */ /* 0x040fe200078e0216 */
[----:B------:R-:W-:Y:S01]  /*14c0*/  IABS R36, R76 ;  /* 0x0000004c00247213 */ /* 0x000fe20000000000 */
[----:B------:R-:W-:Y:S01]  /*14d0*/  @!P5 IMAD.MOV R11, RZ, RZ, -R11 ;  /* 0x000000ffff0bd224 */ /* 0x000fe200078e0a0b */
[C---:B------:R-:W-:Y:S01]  /*14e0*/  ISETP.GT.U32.AND P5, PT, R3.reuse, R16, PT ;  /* 0x000000100300720c */ /* 0x040fe20003fa4070 */
[----:B------:R-:W-:Y:S01]  /*14f0*/  @!P4 IMAD.MOV R14, RZ, RZ, -R14 ;  /* 0x000000ffff0ec224 */ /* 0x000fe200078e0a0e */
[----:B------:R-:W-:Y:S01]  /*1500*/  ISETP.GT.U32.AND P4, PT, R3, R20, PT ;  /* 0x000000140300720c */ /* 0x000fe20003f84070 */
[----:B------:R-:W-:-:S04]  /*1510*/  IMAD.HI.U32 R22, R7, R24, RZ ;  /* 0x0000001807167227 */ /* 0x000fc800078e00ff */
[--C-:B------:R-:W-:Y:S01]  /*1520*/  @!P1 IMAD.IADD R15, R15, 0x1, -R3.reuse ;  /* 0x000000010f0f9824 */ /* 0x100fe200078e0a03 */
[----:B------:R-:W-:Y:S01]  /*1530*/  ISETP.GE.AND P1, PT, R40, RZ, PT ;  /* 0x000000ff2800720c */ /* 0x000fe20003f26270 */
[----:B------:R-:W-:Y:S01]  /*1540*/  IMAD.MOV R22, RZ, RZ, -R22 ;  /* 0x000000ffff167224 */ /* 0x000fe200078e0a16 */
[----:B------:R-:W-:Y:S01]  /*1550*/  IABS R40, R39 ;  /* 0x0000002700287213 */ /* 0x000fe20000000000 */
[----:B------:R-:W-:Y:S01]  /*1560*/  @!P2 IMAD.IADD R17, R17, 0x1, -R3 ;  /* 0x000000011111a824 */ /* 0x000fe200078e0a03 */
[----:B------:R-:W-:Y:S01]  /*1570*/  ISETP.GE.AND P2, PT, R38, RZ, PT ;  /* 0x000000ff2600720c */ /* 0x000fe20003f46270 */
[----:B------:R-:W-:Y:S01]  /*1580*/  IMAD R22, R3, R22, R24 ;  /* 0x0000001603167224 */ /* 0x000fe200078e0218 */
[----:B------:R-:W-:Y:S01]  /*1590*/  IABS R24, R32 ;  /* 0x0000002000187213 */ /* 0x000fe20000000000 */
[----:B------:R-:W-:Y:S01]  /*15a0*/  IMAD.HI.U32 R21, R7, R26, RZ ;  /* 0x0000001a07157227 */ /* 0x000fe200078e00ff */
[----:B------:R-:W-:-:S03]  /*15b0*/  IABS R38, R72 ;  /* 0x0000004800267213 */ /* 0x000fc60000000000 */
[----:B------:R-:W-:Y:S01]  /*15c0*/  @!P6 IMAD.MOV R18, RZ, RZ, -R18 ;  /* 0x000000ffff12e224 */ /* 0x000fe200078e0a12 */
[C---:B------:R-:W-:Y:S01]  /*15d0*/  ISETP.GT.U32.AND P6, PT, R3.reuse, R22, PT ;  /* 0x000000160300720c */ /* 0x040fe20003fc4070 */
[----:B------:R-:W-:Y:S02]  /*15e0*/  IMAD.MOV R21, RZ, RZ, -R21 ;  /* 0x000000ffff157224 */ /* 0x000fe400078e0a15 */
[--C-:B------:R-:W-:Y:S02]  /*15f0*/  @!P5 IMAD.IADD R16, R16, 0x1, -R3.reuse ;  /* 0x000000011010d824 */ /* 0x100fe400078e0a03 */
        /* <DEDUP_REMOVED lines=8> */
[----:B------:R-:W-:Y:S01]  /*1680*/  @!P0 IMAD.MOV R13, RZ, RZ, -R13 ;  /* 0x000000ffff0d8224 */ /* 0x000fe200078e0a0d */
[----:B------:R-:W-:Y:S01]  /*1690*/  ISETP.GE.AND P2, PT, R23, RZ, PT ;  /* 0x000000ff1700720c */ /* 0x000fe20003f46270 */
[----:B------:R-:W-:Y:S01]  /*16a0*/  IMAD.HI.U32 R23, R7, R24, RZ ;  /* 0x0000001807177227 */ /* 0x000fe200078e00ff */
[----:B------:R-:W-:-:S02]  /*16b0*/  ISETP.GT.U32.AND P0, PT, R3, R19, PT ;  /* 0x000000130300720c */ /* 0x000fc40003f04070 */
[----:B------:R-:W-:Y:S01]  /*16c0*/  IABS R34, R29 ;  /* 0x0000001d00227213 */ /* 0x000fe20000000000 */
[----:B------:R-:W-:Y:S02]  /*16d0*/  @!P6 IMAD.IADD R22, R22, 0x1, -R3 ;  /* 0x000000011616e824 */ /* 0x000fe400078e0a03 */
[----:B------:R-:W-:Y:S02]  /*16e0*/  IMAD.MOV R23, RZ, RZ, -R23 ;  /* 0x000000ffff177224 */ /* 0x000fe400078e0a17 */
[----:B------:R-:W-:Y:S01]  /*16f0*/  @!P1 IMAD.IADD R20, R20, 0x1, -R3 ;  /* 0x0000000114149824 */ /* 0x000fe200078e0a03 */
[C---:B------:R-:W-:Y:S01]  /*1700*/  ISETP.GT.U32.AND P6, PT, R3.reuse, R22, PT ;  /* 0x000000160300720c */ /* 0x040fe20003fc4070 */
[----:B------:R-:W-:Y:S01]  /*1710*/  IMAD R23, R3, R23, R24 ;  /* 0x0000001703177224 */ /* 0x000fe200078e0218 */
[----:B------:R-:W-:Y:S01]  /*1720*/  ISETP.GE.AND P1, PT, R32, RZ, PT ;  /* 0x000000ff2000720c */ /* 0x000fe20003f26270 */
[----:B------:R-:W-:Y:S01]  /*1730*/  IMAD.HI.U32 R24, R7, R26, RZ ;  /* 0x0000001a07187227 */ /* 0x000fe200078e00ff */
[----:B------:R-:W-:-:S03]  /*1740*/  IABS R32, R25 ;  /* 0x0000001900207213 */ /* 0x000fc60000000000 */
[----:B------:R-:W-:Y:S02]  /*1750*/  @!P5 IMAD.IADD R21, R21, 0x1, -R3 ;  /* 0x000000011515d824 */ /* 0x000fe400078e0a03 */
[----:B------:R-:W-:Y:S01]  /*1760*/  @!P4 IMAD.MOV R20, RZ, RZ, -R20 ;  /* 0x000000ffff14c224 */ /* 0x000fe200078e0a14 */
[C---:B------:R-:W-:Y:S01]  /*1770*/  ISETP.GT.U32.AND P4, PT, R3.reuse, R23, PT ;  /* 0x000000170300720c */ /* 0x040fe20003f84070 */
[----:B------:R-:W-:Y:S02]  /*1780*/  IMAD.MOV R24, RZ, RZ, -R24 ;  /* 0x000000ffff187224 */ /* 0x000fe400078e0a18 */
[----:B------:R-:W-:Y:S01]  /*1790*/  @!P3 IMAD.MOV R15, RZ, RZ, -R15 ;  /* 0x000000ffff0fb224 */ /* 0x000fe200078e0a0f */
[----:B------:R-:W-:Y:S01]  /*17a0*/  ISETP.GT.U32.AND P3, PT, R3, R21, PT ;  /* 0x000000150300720c */ /* 0x000fe20003f64070 */
[--C-:B------:R-:W-:Y:S01]  /*17b0*/  @!P0 IMAD.IADD R19, R19, 0x1, -R3.reuse ;  /* 0x0000000113138824 */ /* 0x100fe200078e0a03 */
[----:B------:R-:W-:Y:S01]  /*17c0*/  ISETP.GE.AND P0, PT, R35, RZ, PT ;  /* 0x000000ff2300720c */ /* 0x000fe20003f06270 */
[C---:B------:R-:W-:Y:S01]  /*17d0*/  IMAD R24, R3.reuse, R24, R26 ;  /* 0x0000001803187224 */ /* 0x040fe200078e021a */
[----:B------:R-:W-:Y:S01]  /*17e0*/  IABS R35, R44 ;  /* 0x0000002c00237213 */ /* 0x000fe20000000000 */
[----:B------:R-:W-:Y:S01]  /*17f0*/  @!P6 IMAD.IADD R22, R22, 0x1, -R3 ;  /* 0x000000011616e824 */ /* 0x000fe200078e0a03 */
[----:B------:R-:W-:Y:S01]  /*1800*/  ISETP.GT.U32.AND P5, PT, R3, R19, PT ;  /* 0x000000130300720c */ /* 0x000fe20003fa4070 */
[----:B------:R-:W-:Y:S01]  /*1810*/  IMAD.HI.U32 R26, R7, R32, RZ ;  /* 0x00000020071a7227 */ /* 0x000fe200078e00ff */
[----:B------:R-:W-:-:S03]  /*1820*/  ISETP.GT.U32.AND P6, PT, R3, R24, PT ;  /* 0x000000180300720c */ /* 0x000fc60003fc4070 */
[--C-:B------:R-:W-:Y:S02]  /*1830*/  @!P4 IMAD.IADD R23, R23, 0x1, -R3.reuse ;  /* 0x000000011717c824 */ /* 0x100fe400078e0a03 */
[----:B------:R-:W-:Y:S01]  /*1840*/  @!P3 IMAD.IADD R21, R21, 0x1, -R3 ;  /* 0x000000011515b824 */ /* 0x000fe200078e0a03 */
[----:B------:R-:W-:Y:S01]  /*1850*/  ISETP.GE.AND P3, PT, R28, RZ, PT ;  /* 0x000000ff1c00720c */ /* 0x000fe20003f66270 */
[----:B------:R-:W-:Y:S01]  /*1860*/  IMAD.MOV R26, RZ, RZ, -R26 ;  /* 0x000000ffff1a7224 */ /* 0x000fe200078e0a1a */
[----:B------:R-:W-:Y:S01]  /*1870*/  IABS R28, R27 ;  /* 0x0000001b001c7213 */ /* 0x000fe20000000000 */
[----:B------:R-:W-:Y:S01]  /*1880*/  @!P2 IMAD.MOV R21, RZ, RZ, -R21 ;  /* 0x000000ffff15a224 */ /* 0x000fe200078e0a15 */
[----:B------:R-:W-:Y:S01]  /*1890*/  ISETP.GT.U32.AND P4, PT, R3, R23, PT ;  /* 0x000000170300720c */ /* 0x000fe20003f84070 */
[--C-:B------:R-:W-:Y:S01]  /*18a0*/  @!P5 IMAD.IADD R19, R19, 0x1, -R3.reuse ;  /* 0x000000011313d824 */ /* 0x100fe200078e0a03 */
[----:B------:R-:W-:Y:S01]  /*18b0*/  ISETP.GE.AND P2, PT, R25, RZ, PT ;  /* 0x000000ff1900720c */ /* 0x000fe20003f46270 */
[----:B------:R-:W-:Y:S01]  /*18c0*/  @!P6 IMAD.IADD R24, R24, 0x1, -R3 ;  /* 0x000000011818e824 */ /* 0x000fe200078e0a03 */
[----:B------:R-:W-:Y:S01]  /*18d0*/  ISETP.GE.AND P5, PT, R33, RZ, PT ;  /* 0x000000ff2100720c */ /* 0x000fe20003fa6270 */
[----:B------:R-:W-:Y:S01]  /*18e0*/  IMAD.HI.U32 R25, R7, R28, RZ ;  /* 0x0000001c07197227 */ /* 0x000fe200078e00ff */
[----:B------:R-:W-:-:S02]  /*18f0*/  IABS R33, R74 ;  /* 0x0000004a00217213 */ /* 0x000fc40000000000 */
[----:B------:R-:W-:Y:S01]  /*1900*/  ISETP.GT.U32.AND P6, PT, R3, R24, PT ;  /* 0x000000180300720c */ /* 0x000fe20003fc4070 */
[----:B------:R-:W-:Y:S01]  /*1910*/  @!P0 IMAD.MOV R19, RZ, RZ, -R19 ;  /* 0x000000ffff138224 */ /* 0x000fe200078e0a13 */
[----:B------:R-:W-:Y:S01]  /*1920*/  ISETP.GE.AND P0, PT, R27, RZ, PT ;  /* 0x000000ff1b00720c */ /* 0x000fe20003f06270 */
[----:B------:R-:W-:-:S04]  /*1930*/  IMAD.HI.U32 R27, R7, R34, RZ ;  /* 0x00000022071b7227 */ /* 0x000fc800078e00ff */
[----:B------:R-:W-:Y:S02]  /*1940*/  IMAD.MOV R25, RZ, RZ, -R25 ;  /* 0x000000ffff197224 */ /* 0x000fe400078e0a19 */
[----:B------:R-:W-:Y:S02]  /*1950*/  IMAD.MOV R27, RZ, RZ, -R27 ;  /* 0x000000ffff1b7224 */ /* 0x000fe400078e0a1b */
[C---:B------:R-:W-:Y:S02]  /*1960*/  IMAD R25, R3.reuse, R25, R28 ;  /* 0x0000001903197224 */ /* 0x040fe400078e021c */
[----:B------:R-:W-:Y:S01]  /*1970*/  IMAD R26, R3, R26, R32 ;  /* 0x0000001a031a7224 */ /* 0x000fe200078e0220 */
[----:B------:R-:W-:Y:S01]  /*1980*/  IABS R32, R31 ;  /* 0x0000001f00207213 */ /* 0x000fe20000000000 */
[----:B------:R-:W-:Y:S01]  /*1990*/  @!P4 IMAD.IADD R23, R23, 0x1, -R3 ;  /* 0x000000011717c824 */ /* 0x000fe200078e0a03 */
[C---:B------:R-:W-:Y:S01]  /*19a0*/  ISETP.GT.U32.AND P4, PT, R3.reuse, R25, PT ;  /* 0x000000190300720c */ /* 0x040fe20003f84070 */
[C---:B------:R-:W-:Y:S01]  /*19b0*/  IMAD R27, R3.reuse, R27, R34 ;  /* 0x0000001b031b7224 */ /* 0x040fe200078e0222 */
[----:B------:R-:W-:Y:S01]  /*19c0*/  IABS R34, R37 ;  /* 0x0000002500227213 */ /* 0x000fe20000000000 */
[----:B------:R-:W-:Y:S01]  /*19d0*/  @!P1 IMAD.MOV R23, RZ, RZ, -R23 ;  /* 0x000000ffff179224 */ /* 0x000fe200078e0a17 */
[C---:B------:R-:W-:Y:S01]  /*19e0*/  ISETP.GT.U32.AND P1, PT, R3.reuse, R26, PT ;  /* 0x0000001a0300720c */ /* 0x040fe20003f24070 */
[----:B------:R-:W-:Y:S01]  /*19f0*/  @!P6 IMAD.IADD R24, R24, 0x1, -R3 ;  /* 0x000000011818e824 */ /* 0x000fe200078e0a03 */
[----:B------:R-:W-:Y:S01]  /*1a00*/  ISETP.GT.U32.AND P6, PT, R3, R27, PT ;  /* 0x0000001b0300720c */ /* 0x000fe20003fc4070 */
[----:B------:R-:W-:-:S04]  /*1a10*/  IMAD.HI.U32 R28, R7, R32, RZ ;  /* 0x00000020071c7227 */ /* 0x000fc800078e00ff */
[----:B------:R-:W-:Y:S02]  /*1a20*/  IMAD.MOV R28, RZ, RZ, -R28 ;  /* 0x000000ffff1c7224 */ /* 0x000fe400078e0a1c */
[--C-:B------:R-:W-:Y:S01]  /*1a30*/  @!P4 IMAD.IADD R25, R25, 0x1, -R3.reuse ;  /* 0x000000011919c824 */ /* 0x100fe200078e0a03 */
[----:B------:R-:W-:Y:S01]  /*1a40*/  ISETP.GE.AND P4, PT, R31, RZ, PT ;  /* 0x000000ff1f00720c */ /* 0x000fe20003f86270 */
[----:B------:R-:W-:Y:S01]  /*1a50*/  @!P5 IMAD.MOV R22, RZ, RZ, -R22 ;  /* 0x000000ffff16d224 */ /* 0x000fe200078e0a16 */
[----:B------:R-:W-:Y:S01]  /*1a60*/  ISETP.GE.AND P5, PT, R29, RZ, PT ;  /* 0x000000ff1d00720c */ /* 0x000fe20003fa6270 */
[--C-:B------:R-:W-:Y:S01]  /*1a70*/  @!P1 IMAD.IADD R26, R26, 0x1, -R3.reuse ;  /* 0x000000011a1a9824 */ /* 0x100fe200078e0a03 */
[----:B------:R-:W-:Y:S01]  /*1a80*/  ISETP.GT.U32.AND P1, PT, R3, R25, PT ;  /* 0x000000190300720c */ /* 0x000fe20003f24070 */
[----:B------:R-:W-:Y:S02]  /*1a90*/  @!P6 IMAD.IADD R27, R27, 0x1, -R3 ;  /* 0x000000011b1be824 */ /* 0x000fe400078e0a03 */
[----:B------:R-:W-:Y:S01]  /*1aa0*/  IMAD.HI.U32 R29, R7, R34, RZ ;  /* 0x00000022071d7227 */ /* 0x000fe200078e00ff */
[----:B------:R-:W-:-:S03]  /*1ab0*/  ISETP.GT.U32.AND P6, PT, R3, R26, PT ;  /* 0x0000001a0300720c */ /* 0x000fc60003fc4070 */
[----:B------:R-:W-:Y:S02]  /*1ac0*/  IMAD R31, R3, R28, R32 ;  /* 0x0000001c031f7224 */ /* 0x000fe400078e0220 */
[----:B------:R-:W-:-:S04]  /*1ad0*/  IMAD.HI.U32 R28, R7, R36, RZ ;  /* 0x00000024071c7227 */ /* 0x000fc800078e00ff */
[----:B------:R-:W-:Y:S02]  /*1ae0*/  IMAD.MOV R29, RZ, RZ, -R29 ;  /* 0x000000ffff1d7224 */ /* 0x000fe400078e0a1d */
[----:B------:R-:W-:Y:S02]  /*1af0*/  IMAD.MOV R28, RZ, RZ, -R28 ;  /* 0x000000ffff1c7224 */ /* 0x000fe400078e0a1c */
[C---:B------:R-:W-:Y:S02]  /*1b00*/  IMAD R32, R3.reuse, R29, R34 ;  /* 0x0000001d03207224 */ /* 0x040fe400078e0222 */
[----:B------:R-:W-:Y:S02]  /*1b10*/  IMAD.MOV.U32 R34, RZ, RZ, R33 ;  /* 0x000000ffff227224 */ /* 0x000fe400078e0021 */
[----:B------:R-:W-:Y:S02]  /*1b20*/  IMAD R33, R3, R28, R36 ;  /* 0x0000001c03217224 */ /* 0x000fe400078e0224 */
[----:B------:R-:W-:-:S02]  /*1b30*/  IMAD.MOV.U32 R36, RZ, RZ, R35 ;  /* 0x000000ffff247224 */ /* 0x000fc400078e0023 */
[--C-:B------:R-:W-:Y:S01]  /*1b40*/  @!P1 IMAD.IADD R25, R25, 0x1, -R3.reuse ;  /* 0x0000000119199824 */ /* 0x100fe200078e0a03 */
[C---:B------:R-:W-:Y:S01]  /*1b50*/  ISETP.GT.U32.AND P1, PT, R3.reuse, R31, PT ;  /* 0x0000001f0300720c */ /* 0x040fe20003f24070 */
[----:B------:R-:W-:Y:S01]  /*1b60*/  @!P6 IMAD.IADD R26, R26, 0x1, -R3 ;  /* 0x000000011a1ae824 */ /* 0x000fe200078e0a03 */
[----:B------:R-:W-:Y:S01]  /*1b70*/  ISETP.GT.U32.AND P6, PT, R3, R32, PT ;  /* 0x000000200300720c */ /* 0x000fe20003fc4070 */
[----:B------:R-:W-:-:S04]  /*1b80*/  IMAD.HI.U32 R29, R7, R34, RZ ;  /* 0x00000022071d7227 */ /* 0x000fc800078e00ff */
[----:B------:R-:W-:Y:S01]  /*1b90*/  @!P3 IMAD.MOV R24, RZ, RZ, -R24 ;  /* 0x000000ffff18b224 */ /* 0x000fe200078e0a18 */
[----:B------:R-:W-:Y:S01]  /*1ba0*/  ISETP.GT.U32.AND P3, PT, R3, R27, PT ;  /* 0x0000001b0300720c */ /* 0x000fe20003f64070 */
[----:B------:R-:W-:-:S04]  /*1bb0*/  IMAD.HI.U32 R28, R7, R36, RZ ;  /* 0x00000024071c7227 */ /* 0x000fc800078e00ff */
[----:B------:R-:W-:Y:S02]  /*1bc0*/  IMAD.MOV R29, RZ, RZ, -R29 ;  /* 0x000000ffff1d7224 */ /* 0x000fe400078e0a1d */
[----:B------:R-:W-:Y:S02]  /*1bd0*/  IMAD.MOV R35, RZ, RZ, -R28 ;  /* 0x000000ffff237224 */ /* 0x000fe400078e0a1c */
[C---:B------:R-:W-:Y:S02]  /*1be0*/  IMAD R34, R3.reuse, R29, R34 ;  /* 0x0000001d03227224 */ /* 0x040fe400078e0222 */
[----:B------:R-:W-:Y:S02]  /*1bf0*/  IMAD R35, R3, R35, R36 ;  /* 0x0000002303237224 */ /* 0x000fe400078e0224 */
[--C-:B------:R-:W-:Y:S01]  /*1c00*/  @!P1 IMAD.IADD R31, R31, 0x1, -R3.reuse ;  /* 0x000000011f1f9824 */ /* 0x100fe200078e0a03 */
[C---:B------:R-:W-:Y:S01]  /*1c10*/  ISETP.GT.U32.AND P1, PT, R3.reuse, R34, PT ;  /* 0x000000220300720c */ /* 0x040fe20003f24070 */
[--C-:B------:R-:W-:Y:S01]  /*1c20*/  @!P6 IMAD.IADD R32, R32, 0x1, -R3.reuse ;  /* 0x000000012020e824 */ /* 0x100fe200078e0a03 */
[----:B------:R-:W-:Y:S01]  /*1c30*/  ISETP.GT.U32.AND P6, PT, R3, R35, PT ;  /* 0x000000230300720c */ /* 0x000fe20003fc4070 */
[----:B------:R-:W-:Y:S01]  /*1c40*/  @!P3 IMAD.IADD R27, R27, 0x1, -R3 ;  /* 0x000000011b1bb824 */ /* 0x000fe200078e0a03 */
[----:B------:R-:W-:Y:S01]  /*1c50*/  ISETP.GT.U32.AND P3, PT, R3, R33, PT ;  /* 0x000000210300720c */ /* 0x000fe20003f64070 */
[----:B------:R-:W-:-:S04]  /*1c60*/  IMAD.HI.U32 R28, R7, R38, RZ ;  /* 0x00000026071c7227 */ /* 0x000fc800078e00ff */
[----:B------:R-:W-:Y:S02]  /*1c70*/  IMAD.MOV R28, RZ, RZ, -R28 ;  /* 0x000000ffff1c7224 */ /* 0x000fe400078e0a1c */
[----:B------:R-:W-:Y:S02]  /*1c80*/  @!P2 IMAD.MOV R26, RZ, RZ, -R26 ;  /* 0x000000ffff1aa224 */ /* 0x000fe400078e0a1a */
[--C-:B------:R-:W-:Y:S01]  /*1c90*/  @!P1 IMAD.IADD R34, R34, 0x1, -R3.reuse ;  /* 0x0000000122229824 */ /* 0x100fe200078e0a03 */
[----:B------:R-:W-:Y:S01]  /*1ca0*/  ISETP.GT.U32.AND P1, PT, R3, R31, PT ;  /* 0x0000001f0300720c */ /* 0x000fe20003f24070 */
[--C-:B------:R-:W-:Y:S02]  /*1cb0*/  @!P6 IMAD.IADD R35, R35, 0x1, -R3.reuse ;  /* 0x000000012323e824 */ /* 0x100fe400078e0a03 */
[----:B------:R-:W-:Y:S01]  /*1cc0*/  @!P3 IMAD.IADD R33, R33, 0x1, -R3 ;  /* 0x000000012121b824 */ /* 0x000fe200078e0a03 */
[----:B------:R-:W-:Y:S01]  /*1cd0*/  ISETP.GE.AND P3, PT, R37, RZ, PT ;  /* 0x000000ff2500720c */ /* 0x000fe20003f66270 */
[C---:B------:R-:W-:Y:S01]  /*1ce0*/  IMAD R36, R3.reuse, R28, R38 ;  /* 0x0000001c03247224 */ /* 0x040fe200078e0226 */
[----:B------:R-:W-:Y:S01]  /*1cf0*/  ISETP.GT.U32.AND P6, PT, R3, R35, PT ;  /* 0x000000230300720c */ /* 0x000fe20003fc4070 */
[----:B------:R-:W-:Y:S01]  /*1d00*/  IMAD.HI.U32 R28, R7, R42, RZ ;  /* 0x0000002a071c7227 */ /* 0x000fe200078e00ff */
[----:B------:R-:W-:-:S03]  /*1d10*/  ISETP.GT.U32.AND P2, PT, R3, R33, PT ;  /* 0x000000210300720c */ /* 0x000fc60003f44070 */
[----:B------:R-:W-:-:S04]  /*1d20*/  IMAD.HI.U32 R29, R7, R40, RZ ;  /* 0x00000028071d7227 */ /* 0x000fc800078e00ff */
[----:B------:R-:W-:Y:S01]  /*1d30*/  @!P0 IMAD.MOV R25, RZ, RZ, -R25 ;  /* 0x000000ffff198224 */ /* 0x000fe200078e0a19 */
[C---:B------:R-:W-:Y:S01]  /*1d40*/  ISETP.GT.U32.AND P0, PT, R3.reuse, R32, PT ;  /* 0x000000200300720c */ /* 0x040fe20003f04070 */
[----:B------:R-:W-:Y:S02]  /*1d50*/  IMAD.MOV R28, RZ, RZ, -R28 ;  /* 0x000000ffff1c7224 */ /* 0x000fe400078e0a1c */
[----:B------:R-:W-:Y:S02]  /*1d60*/  IMAD.MOV R29, RZ, RZ, -R29 ;  /* 0x000000ffff1d7224 */ /* 0x000fe400078e0a1d */
[----:B------:R-:W-:Y:S01]  /*1d70*/  @!P5 IMAD.MOV R27, RZ, RZ, -R27 ;  /* 0x000000ffff1bd224 */ /* 0x000fe200078e0a1b */
[----:B------:R-:W-:Y:S01]  /*1d80*/  ISETP.GT.U32.AND P5, PT, R3, R34, PT ;  /* 0x000000220300720c */ /* 0x000fe20003fa4070 */
[--C-:B------:R-:W-:Y:S01]  /*1d90*/  @!P1 IMAD.IADD R31, R31, 0x1, -R3.reuse ;  /* 0x000000011f1f9824 */ /* 0x100fe200078e0a03 */
[C---:B------:R-:W-:Y:S01]  /*1da0*/  ISETP.GT.U32.AND P1, PT, R3.reuse, R36, PT ;  /* 0x000000240300720c */ /* 0x040fe20003f24070 */
[C---:B------:R-:W-:Y:S01]  /*1db0*/  IMAD R38, R3.reuse, R28, R42 ;  /* 0x0000001c03267224 */ /* 0x040fe200078e022a */
[----:B------:R-:W-:Y:S01]  /*1dc0*/  IABS R42, R52 ;  /* 0x00000034002a7213 */ /* 0x000fe20000000000 */
[----:B------:R-:W-:Y:S01]  /*1dd0*/  IMAD R37, R3, R29, R40 ;  /* 0x0000001d03257224 */ /* 0x000fe200078e0228 */
[----:B------:R-:W-:Y:S01]  /*1de0*/  IABS R40, R43 ;  /* 0x0000002b00287213 */ /* 0x000fe20000000000 */
[--C-:B------:R-:W-:Y:S01]  /*1df0*/  @!P6 IMAD.IADD R35, R35, 0x1, -R3.reuse ;  /* 0x000000012323e824 */ /* 0x100fe200078e0a03 */
[----:B------:R-:W-:Y:S01]  /*1e00*/  ISETP.GT.U32.AND P6, PT, R3, R38, PT ;  /* 0x000000260300720c */ /* 0x000fe20003fc4070 */
[--C-:B------:R-:W-:Y:S01]  /*1e10*/  @!P2 IMAD.IADD R33, R33, 0x1, -R3.reuse ;  /* 0x000000012121a824 */ /* 0x100fe200078e0a03 */
[----:B------:R-:W-:Y:S01]  /*1e20*/  ISETP.GT.U32.AND P2, PT, R3, R37, PT ;  /* 0x000000250300720c */ /* 0x000fe20003f44070 */
[----:B------:R-:W-:Y:S01]  /*1e30*/  @!P0 IMAD.IADD R32, R32, 0x1, -R3 ;  /* 0x0000000120208824 */ /* 0x000fe200078e0a03 */
[----:B------:R-:W-:Y:S01]  /*1e40*/  ISETP.GE.AND P0, PT, R76, RZ, PT ;  /* 0x000000ff4c00720c */ /* 0x000fe20003f06270 */
[----:B------:R-:W-:-:S04]  /*1e50*/  IMAD.HI.U32 R28, R7, R40, RZ ;  /* 0x00000028071c7227 */ /* 0x000fc800078e00ff */
[--C-:B------:R-:W-:Y:S01]  /*1e60*/  @!P5 IMAD.IADD R34, R34, 0x1, -R3.reuse ;  /* 0x000000012222d824 */ /* 0x100fe200078e0a03 */
[----:B------:R-:W-:Y:S01]  /*1e70*/  ISETP.GE.AND P5, PT, R74, RZ, PT ;  /* 0x000000ff4a00720c */ /* 0x000fe20003fa6270 */
[--C-:B------:R-:W-:Y:S01]  /*1e80*/  @!P1 IMAD.IADD R36, R36, 0x1, -R3.reuse ;  /* 0x0000000124249824 */ /* 0x100fe200078e0a03 */
[----:B------:R-:W-:Y:S01]  /*1e90*/  ISETP.GE.AND P1, PT, R44, RZ, PT ;  /* 0x000000ff2c00720c */ /* 0x000fe20003f26270 */
[----:B------:R-:W-:Y:S01]  /*1ea0*/  IMAD.MOV R29, RZ, RZ, -R28 ;  /* 0x000000ffff1d7224 */ /* 0x000fe200078e0a1c */
[----:B------:R-:W-:Y:S01]  /*1eb0*/  IABS R44, R41 ;  /* 0x00000029002c7213 */ /* 0x000fe20000000000 */
[----:B------:R-:W-:Y:S01]  /*1ec0*/  @!P6 IMAD.IADD R38, R38, 0x1, -R3 ;  /* 0x000000012626e824 */ /* 0x000fe200078e0a03 */
[C---:B------:R-:W-:Y:S01]  /*1ed0*/  ISETP.GT.U32.AND P6, PT, R3.reuse, R36, PT ;  /* 0x000000240300720c */ /* 0x040fe20003fc4070 */
[----:B------:R-:W-:Y:S01]  /*1ee0*/  IMAD R40, R3, R29, R40 ;  /* 0x0000001d03287224 */ /* 0x000fe200078e0228 */
[----:B------:R-:W-:Y:S01]  /*1ef0*/  IABS R29, R46 ;  /* 0x0000002e001d7213 */ /* 0x000fe20000000000 */
[----:B------:R-:W-:-:S04]  /*1f00*/  IMAD.HI.U32 R28, R7, R42, RZ ;  /* 0x0000002a071c7227 */ /* 0x000fc800078e00ff */
[----:B------:R-:W-:Y:S01]  /*1f10*/  @!P2 IMAD.IADD R37, R37, 0x1, -R3 ;  /* 0x000000012525a824 */ /* 0x000fe200078e0a03 */
[----:B------:R-:W-:Y:S01]  /*1f20*/  ISETP.GE.AND P2, PT, R72, RZ, PT ;  /* 0x000000ff4800720c */ /* 0x000fe20003f46270 */
[----:B------:R-:W-:Y:S01]  /*1f30*/  @!P0 IMAD.MOV R33, RZ, RZ, -R33 ;  /* 0x000000ffff218224 */ /* 0x000fe200078e0a21 */
[C---:B------:R-:W-:Y:S01]  /*1f40*/  ISETP.GT.U32.AND P0, PT, R3.reuse, R40, PT ;  /* 0x000000280300720c */ /* 0x040fe20003f04070 */
[----:B------:R-:W-:Y:S01]  /*1f50*/  IMAD.MOV R28, RZ, RZ, -R28 ;  /* 0x000000ffff1c7224 */ /* 0x000fe200078e0a1c */
[----:B------:R-:W-:Y:S01]  /*1f60*/  IABS R72, R60 ;  /* 0x0000003c00487213 */ /* 0x000fe20000000000 */
[----:B------:R-:W-:Y:S01]  /*1f70*/  @!P4 IMAD.MOV R31, RZ, RZ, -R31 ;  /* 0x000000ffff1fc224 */ /* 0x000fe200078e0a1f */
[----:B------:R-:W-:Y:S01]  /*1f80*/  ISETP.GT.U32.AND P4, PT, R3, R37, PT ;  /* 0x000000250300720c */ /* 0x000fe20003f84070 */
[----:B------:R-:W-:Y:S01]  /*1f90*/  @!P5 IMAD.MOV R34, RZ, RZ, -R34 ;  /* 0x000000ffff22d224 */ /* 0x000fe200078e0a22 */
[----:B------:R-:W-:Y:S01]  /*1fa0*/  ISETP.GE.AND P5, PT, R39, RZ, PT ;  /* 0x000000ff2700720c */ /* 0x000fe20003fa6270 */
[----:B------:R-:W-:Y:S01]  /*1fb0*/  IMAD R39, R3, R28, R42 ;  /* 0x0000001c03277224 */ /* 0x000fe200078e022a */
[----:B------:R-:W-:Y:S01]  /*1fc0*/  IABS R42, R48 ;  /* 0x00000030002a7213 */ /* 0x000fe20000000000 */
[----:B------:R-:W-:-:S04]  /*1fd0*/  IMAD.HI.U32 R28, R7, R44, RZ ;  /* 0x0000002c071c7227 */ /* 0x000fc800078e00ff */
[--C-:B------:R-:W-:Y:S01]  /*1fe0*/  @!P6 IMAD.IADD R36, R36, 0x1, -R3.reuse ;  /* 0x000000012424e824 */ /* 0x100fe200078e0a03 */
[----:B------:R-:W-:Y:S01]  /*1ff0*/  ISETP.GT.U32.AND P6, PT, R3, R39, PT ;  /* 0x000000270300720c */ /* 0x000fe20003fc4070 */
[----:B------:R-:W-:Y:S02]  /*2000*/  IMAD.MOV R28, RZ, RZ, -R28 ;  /* 0x000000ffff1c7224 */ /* 0x000fe400078e0a1c */
[--C-:B------:R-:W-:Y:S01]  /*2010*/  @!P0 IMAD.IADD R40, R40, 0x1, -R3.reuse ;  /* 0x0000000128288824 */ /* 0x100fe200078e0a03 */
[----:B------:R-:W-:Y:S01]  /*2020*/  ISETP.GE.AND P0, PT, R41, RZ, PT ;  /* 0x000000ff2900720c */ /* 0x000fe20003f06270 */
[----:B------:R-:W-:Y:S01]  /*2030*/  @!P4 IMAD.IADD R37, R37, 0x1, -R3 ;  /* 0x000000012525c824 */ /* 0x000fe200078e0a03 */
[----:B------:R-:W-:Y:S01]  /*2040*/  ISETP.GE.AND P4, PT, R43, RZ, PT ;  /* 0x000000ff2b00720c */ /* 0x000fe20003f86270 */
[C---:B------:R-:W-:Y:S02]  /*2050*/  IMAD R41, R3.reuse, R28, R44 ;  /* 0x0000001c03297224 */ /* 0x040fe400078e022c */
[----:B------:R-:W-:Y:S01]  /*2060*/  @!P3 IMAD.MOV R32, RZ, RZ, -R32 ;  /* 0x000000ffff20b224 */ /* 0x000fe200078e0a20 */
[C---:B------:R-:W-:Y:S01]  /*2070*/  ISETP.GT.U32.AND P3, PT, R3.reuse, R38, PT ;  /* 0x000000260300720c */ /* 0x040fe20003f64070 */
[----:B------:R-:W-:Y:S01]  /*2080*/  @!P5 IMAD.MOV R37, RZ, RZ, -R37 ;  /* 0x000000ffff25d224 */ /* 0x000fe200078e0a25 */
[----:B------:R-:W-:Y:S01]  /*2090*/  ISETP.GT.U32.AND P5, PT, R3, R41, PT ;  /* 0x000000290300720c */ /* 0x000fe20003fa4070 */
[----:B------:R-:W-:-:S02]  /*20a0*/  @!P6 IMAD.IADD R39, R39, 0x1, -R3 ;  /* 0x000000012727e824 */ /* 0x000fc400078e0a03 */
[----:B------:R-:W-:Y:S01]  /*20b0*/  @!P2 IMAD.MOV R36, RZ, RZ, -R36 ;  /* 0x000000ffff24a224 */ /* 0x000fe200078e0a24 */
[----:B------:R-:W-:Y:S01]  /*20c0*/  ISETP.GT.U32.AND P2, PT, R3, R40, PT ;  /* 0x000000280300720c */ /* 0x000fe20003f44070 */
[----:B------:R-:W-:Y:S01]  /*20d0*/  IMAD.HI.U32 R28, R7, R42, RZ ;  /* 0x0000002a071c7227 */ /* 0x000fe200078e00ff */
[----:B------:R-:W-:-:S03]  /*20e0*/  ISETP.GT.U32.AND P6, PT, R3, R39, PT ;  /* 0x000000270300720c */ /* 0x000fc60003fc4070 */
[----:B------:R-:W-:Y:S01]  /*20f0*/  IMAD.MOV.U32 R44, RZ, RZ, R29 ;  /* 0x000000ffff2c7224 */ /* 0x000fe200078e001d */
[----:B------:R-:W-:Y:S01]  /*2100*/  IABS R29, R45 ;  /* 0x0000002d001d7213 */ /* 0x000fe20000000000 */
[----:B------:R-:W-:Y:S02]  /*2110*/  IMAD.MOV R43, RZ, RZ, -R28 ;  /* 0x000000ffff2b7224 */ /* 0x000fe400078e0a1c */
[----:B------:R-:W-:Y:S01]  /*2120*/  @!P3 IMAD.IADD R38, R38, 0x1, -R3 ;  /* 0x000000012626b824 */ /* 0x000fe200078e0a03 */
[----:B------:R-:W-:Y:S01]  /*2130*/  ISETP.GE.AND P3, PT, R52, RZ, PT ;  /* 0x000000ff3400720c */ /* 0x000fe20003f66270 */
[----:B------:R-:W-:Y:S01]  /*2140*/  IMAD.HI.U32 R28, R7, R44, RZ ;  /* 0x0000002c071c7227 */ /* 0x000fe200078e00ff */
[----:B------:R-:W-:-:S03]  /*2150*/  IABS R52, R54 ;  /* 0x0000003600347213 */ /* 0x000fc60000000000 */
[----:B------:R-:W-:Y:S02]  /*2160*/  IMAD R43, R3, R43, R42 ;  /* 0x0000002b032b7224 */ /* 0x000fe400078e022a */
[----:B------:R-:W-:Y:S02]  /*2170*/  @!P5 IMAD.IADD R41, R41, 0x1, -R3 ;  /* 0x000000012929d824 */ /* 0x000fe400078e0a03 */
[----:B------:R-:W-:Y:S02]  /*2180*/  IMAD.MOV.U32 R42, RZ, RZ, R29 ;  /* 0x000000ffff2a7224 */ /* 0x000fe400078e001d */
[----:B------:R-:W-:Y:S01]  /*2190*/  IMAD.MOV R29, RZ, RZ, -R28 ;  /* 0x000000ffff1d7224 */ /* 0x000fe200078e0a1c */
[----:B------:R-:W-:Y:S01]  /*21a0*/  ISETP.GT.U32.AND P5, PT, R3, R41, PT ;  /* 0x000000290300720c */ /* 0x000fe20003fa4070 */
[----:B------:R-:W-:Y:S01]  /*21b0*/  @!P2 IMAD.IADD R40, R40, 0x1, -R3 ;  /* 0x000000012828a824 */ /* 0x000fe200078e0a03 */
[----:B------:R-:W-:Y:S01]  /*21c0*/  ISETP.GE.AND P2, PT, R46, RZ, PT ;  /* 0x000000ff2e00720c */ /* 0x000fe20003f46270 */
[----:B------:R-:W-:Y:S01]  /*21d0*/  IMAD.HI.U32 R28, R7, R42, RZ ;  /* 0x0000002a071c7227 */ /* 0x000fe200078e00ff */
[----:B------:R-:W-:-:S03]  /*21e0*/  IABS R46, R56 ;  /* 0x00000038002e7213 */ /* 0x000fc60000000000 */
[----:B------:R-:W-:Y:S02]  /*21f0*/  IMAD R44, R3, R29, R44 ;  /* 0x0000001d032c7224 */ /* 0x000fe400078e022c */
[----:B------:R-:W-:Y:S01]  /*2200*/  @!P6 IMAD.IADD R39, R39, 0x1, -R3 ;  /* 0x000000012727e824 */ /* 0x000fe200078e0a03 */
[C---:B------:R-:W-:Y:S01]  /*2210*/  ISETP.GT.U32.AND P6, PT, R3.reuse, R43, PT ;  /* 0x0000002b0300720c */ /* 0x040fe20003fc4070 */
[----:B------:R-:W-:Y:S02]  /*2220*/  IMAD.MOV R28, RZ, RZ, -R28 ;  /* 0x000000ffff1c7224 */ /* 0x000fe400078e0a1c */
[----:B------:R-:W-:Y:S01]  /*2230*/  @!P4 IMAD.MOV R40, RZ, RZ, -R40 ;  /* 0x000000ffff28c224 */ /* 0x000fe200078e0a28 */
[----:B------:R-:W-:Y:S01]  /*2240*/  ISETP.GT.U32.AND P4, PT, R3, R44, PT ;  /* 0x0000002c0300720c */ /* 0x000fe20003f84070 */
[----:B------:R-:W-:Y:S01]  /*2250*/  @!P3 IMAD.MOV R39, RZ, RZ, -R39 ;  /* 0x000000ffff27b224 */ /* 0x000fe200078e0a27 */
[----:B------:R-:W-:Y:S01]  /*2260*/  ISETP.GE.AND P3, PT, R45, RZ, PT ;  /* 0x000000ff2d00720c */ /* 0x000fe20003f66270 */
[----:B------:R-:W-:Y:S01]  /*2270*/  @!P1 IMAD.MOV R35, RZ, RZ, -R35 ;  /* 0x000000ffff239224 */ /* 0x000fe200078e0a23 */
[----:B------:R-:W-:Y:S01]  /*2280*/  ISETP.GE.AND P1, PT, R58, RZ, PT ;  /* 0x000000ff3a00720c */ /* 0x000fe20003f26270 */
[----:B------:R-:W-:Y:S01]  /*2290*/  IMAD R45, R3, R28, R42 ;  /* 0x0000001c032d7224 */ /* 0x000fe200078e022a */
[----:B------:R-:W-:Y:S01]  /*22a0*/  IABS R58, R70 ;  /* 0x00000046003a7213 */ /* 0x000fe20000000000 */
[----:B------:R-:W-:-:S02]  /*22b0*/  @!P5 IMAD.IADD R41, R41, 0x1, -R3 ;  /* 0x000000012929d824 */ /* 0x000fc400078e0a03 */
[----:B------:R-:W-:Y:S01]  /*22c0*/  @!P6 IMAD.IADD R43, R43, 0x1, -R3 ;  /* 0x000000012b2be824 */ /* 0x000fe200078e0a03 */
[----:B------:R-:W-:Y:S01]  /*22d0*/  ISETP.GT.U32.AND P5, PT, R3, R45, PT ;  /* 0x0000002d0300720c */ /* 0x000fe20003fa4070 */
[----:B------:R-:W-:-:S03]  /*22e0*/  IMAD.HI.U32 R28, R7, R46, RZ ;  /* 0x0000002e071c7227 */ /* 0x000fc600078e00ff */
[----:B------:R-:W-:Y:S01]  /*22f0*/  ISETP.GT.U32.AND P6, PT, R3, R43, PT ;  /* 0x0000002b0300720c */ /* 0x000fe20003fc4070 */
[----:B------:R-:W-:Y:S02]  /*2300*/  @!P4 IMAD.IADD R44, R44, 0x1, -R3 ;  /* 0x000000012c2cc824 */ /* 0x000fe400078e0a03 */
[----:B------:R-:W-:Y:S01]  /*2310*/  @!P1 IMAD.MOV R38, RZ, RZ, -R38 ;  /* 0x000000ffff269224 */ /* 0x000fe200078e0a26 */
[----:B------:R-:W-:Y:S01]  /*2320*/  ISETP.GE.AND P1, PT, R48, RZ, PT ;  /* 0x000000ff3000720c */ /* 0x000fe20003f26270 */
[----:B------:R-:W-:Y:S01]  /*2330*/  IMAD.MOV R28, RZ, RZ, -R28 ;  /* 0x000000ffff1c7224 */ /* 0x000fe200078e0a1c */
[----:B------:R-:W-:Y:S01]  /*2340*/  IABS R48, R47 ;  /* 0x0000002f00307213 */ /* 0x000fe20000000000 */
[----:B------:R-:W-:Y:S01]  /*2350*/  IMAD.HI.U32 R42, R7, R52, RZ ;  /* 0x00000034072a7227 */ /* 0x000fe200078e00ff */
[----:B------:R-:W-:-:S03]  /*2360*/  ISETP.GT.U32.AND P4, PT, R3, R44, PT ;  /* 0x0000002c0300720c */ /* 0x000fc60003f84070 */
[----:B------:R-:W-:Y:S02]  /*2370*/  @!P5 IMAD.IADD R45, R45, 0x1, -R3 ;  /* 0x000000012d2dd824 */ /* 0x000fe400078e0a03 */
[----:B------:R-:W-:-:S03]  /*2380*/  IMAD.HI.U32 R29, R7, R48, RZ ;  /* 0x00000030071d7227 */ /* 0x000fc600078e00ff */
[C---:B------:R-:W-:Y:S01]  /*2390*/  ISETP.GT.U32.AND P5, PT, R3.reuse, R45, PT ;  /* 0x0000002d0300720c */ /* 0x040fe20003fa4070 */
[----:B------:R-:W-:Y:S02]  /*23a0*/  IMAD.MOV R29, RZ, RZ, -R29 ;  /* 0x000000ffff1d7224 */ /* 0x000fe400078e0a1d */
[----:B------:R-:W-:Y:S02]  /*23b0*/  IMAD R46, R3, R28, R46 ;  /* 0x0000001c032e7224 */ /* 0x000fe400078e022e */
[--C-:B------:R-:W-:Y:S01]  /*23c0*/  @!P6 IMAD.IADD R43, R43, 0x1, -R3.reuse ;  /* 0x000000012b2be824 */ /* 0x100fe200078e0a03 */
[----:B------:R-:W-:Y:S01]  /*23d0*/  ISETP.GE.AND P6, PT, R47, RZ, PT ;  /* 0x000000ff2f00720c */ /* 0x000fe20003fc6270 */
[----:B------:R-:W-:Y:S02]  /*23e0*/  IMAD.MOV R42, RZ, RZ, -R42 ;  /* 0x000000ffff2a7224 */ /* 0x000fe400078e0a2a */
[----:B------:R-:W-:Y:S01]  /*23f0*/  @!P4 IMAD.IADD R44, R44, 0x1, -R3 ;  /* 0x000000012c2cc824 */ /* 0x000fe200078e0a03 */
[C---:B------:R-:W-:Y:S01]  /*2400*/  ISETP.GT.U32.AND P4, PT, R3.reuse, R46, PT ;  /* 0x0000002e0300720c */ /* 0x040fe20003f84070 */
[C---:B------:R-:W-:Y:S01]  /*2410*/  IMAD R47, R3.reuse, R29, R48 ;  /* 0x0000001d032f7224 */ /* 0x040fe200078e0230 */
[----:B------:R-:W-:Y:S01]  /*2420*/  IABS R48, R49 ;  /* 0x0000003100307213 */ /* 0x000fe20000000000 */
[C---:B------:R-:W-:Y:S01]  /*2430*/  IMAD R28, R3.reuse, R42, R52 ;  /* 0x0000002a031c7224 */ /* 0x040fe200078e0234 */
[----:B------:R-:W-:Y:S01]  /*2440*/  IABS R52, R66 ;  /* 0x0000004200347213 */ /* 0x000fe20000000000 */
[----:B------:R-:W-:Y:S01]  /*2450*/  @!P1 IMAD.MOV R43, RZ, RZ, -R43 ;  /* 0x000000ffff2b9224 */ /* 0x000fe200078e0a2b */
[----:B------:R-:W-:Y:S01]  /*2460*/  ISETP.GT.U32.AND P1, PT, R3, R47, PT ;  /* 0x0000002f0300720c */ /* 0x000fe20003f24070 */
[----:B------:R-:W-:Y:S01]  /*2470*/  @!P5 IMAD.IADD R45, R45, 0x1, -R3 ;  /* 0x000000012d2dd824 */ /* 0x000fe200078e0a03 */
[----:B------:R-:W-:Y:S01]  /*2480*/  ISETP.GT.U32.AND P5, PT, R3, R28, PT ;  /* 0x0000001c0300720c */ /* 0x000fe20003fa4070 */
[----:B------:R-:W-:-:S04]  /*2490*/  IMAD.HI.U32 R29, R7, R48, RZ ;  /* 0x00000030071d7227 */ /* 0x000fc800078e00ff */
[----:B------:R-:W-:Y:S01]  /*24a0*/  @!P4 IMAD.IADD R46, R46, 0x1, -R3 ;  /* 0x000000012e2ec824 */ /* 0x000fe200078e0a03 */
[----:B------:R-:W-:Y:S01]  /*24b0*/  ISETP.GE.AND P4, PT, R49, RZ, PT ;  /* 0x000000ff3100720c */ /* 0x000fe20003f86270 */
[----:B------:R-:W-:-:S04]  /*24c0*/  IMAD.HI.U32 R42, R7, R52, RZ ;  /* 0x00000034072a7227 */ /* 0x000fc800078e00ff */
[--C-:B------:R-:W-:Y:S01]  /*24d0*/  @!P1 IMAD.IADD R47, R47, 0x1, -R3.reuse ;  /* 0x000000012f2f9824 */ /* 0x100fe200078e0a03 */
[C---:B------:R-:W-:Y:S01]  /*24e0*/  ISETP.GT.U32.AND P1, PT, R3.reuse, R46, PT ;  /* 0x0000002e0300720c */ /* 0x040fe20003f24070 */
[----:B------:R-:W-:Y:S02]  /*24f0*/  @!P5 IMAD.IADD R28, R28, 0x1, -R3 ;  /* 0x000000011c1cd824 */ /* 0x000fe400078e0a03 */
[----:B------:R-:W-:Y:S01]  /*2500*/  IMAD.MOV R29, RZ, RZ, -R29 ;  /* 0x000000ffff1d7224 */ /* 0x000fe200078e0a1d */
[C---:B------:R-:W-:Y:S01]  /*2510*/  ISETP.GT.U32.AND P5, PT, R3.reuse, R47, PT ;  /* 0x0000002f0300720c */ /* 0x040fe20003fa4070 */
[----:B------:R-:W-:Y:S02]  /*2520*/  IMAD.MOV R49, RZ, RZ, -R42 ;  /* 0x000000ffff317224 */ /* 0x000fe400078e0a2a */
[C---:B------:R-:W-:Y:S02]  /*2530*/  IMAD R42, R3.reuse, R29, R48 ;  /* 0x0000001d032a7224 */ /* 0x040fe400078e0230 */
[----:B------:R-:W-:Y:S01]  /*2540*/  @!P2 IMAD.MOV R44, RZ, RZ, -R44 ;  /* 0x000000ffff2ca224 */ /* 0x000fe200078e0a2c */
[----:B------:R-:W-:Y:S01]  /*2550*/  ISETP.GE.AND P2, PT, R54, RZ, PT ;  /* 0x000000ff3600720c */ /* 0x000fe20003f46270 */
[----:B------:R-:W-:Y:S01]  /*2560*/  @!P3 IMAD.MOV R45, RZ, RZ, -R45 ;  /* 0x000000ffff2db224 */ /* 0x000fe200078e0a2d */
[----:B------:R-:W-:Y:S01]  /*2570*/  IABS R54, R68 ;  /* 0x0000004400367213 */ /* 0x000fe20000000000 */
[C---:B------:R-:W-:Y:S01]  /*2580*/  IMAD R48, R3.reuse, R49, R52 ;  /* 0x0000003103307224 */ /* 0x040fe200078e0234 */
[C---:B------:R-:W-:Y:S01]  /*2590*/  ISETP.GT.U32.AND P3, PT, R3.reuse, R28, PT ;  /* 0x0000001c0300720c */ /* 0x040fe20003f64070 */
[--C-:B------:R-:W-:Y:S01]  /*25a0*/  @!P1 IMAD.IADD R46, R46, 0x1, -R3.reuse ;  /* 0x000000012e2e9824 */ /* 0x100fe200078e0a03 */
[----:B------:R-:W-:Y:S01]  /*25b0*/  ISETP.GT.U32.AND P1, PT, R3, R42, PT ;  /* 0x0000002a0300720c */ /* 0x000fe20003f24070 */
[----:B------:R-:W-:Y:S01]  /*25c0*/  @!P5 IMAD.IADD R47, R47, 0x1, -R3 ;  /* 0x000000012f2fd824 */ /* 0x000fe200078e0a03 */
[----:B------:R-:W-:Y:S01]  /*25d0*/  ISETP.GT.U32.AND P5, PT, R3, R48, PT ;  /* 0x000000300300720c */ /* 0x000fe20003fa4070 */
[----:B------:R-:W-:Y:S01]  /*25e0*/  IMAD.HI.U32 R29, R7, R54, RZ ;  /* 0x00000036071d7227 */ /* 0x000fe200078e00ff */
[----:B------:R-:W-:-:S03]  /*25f0*/  IABS R49, R62 ;  /* 0x0000003e00317213 */ /* 0x000fc60000000000 */
[----:B------:R-:W-:Y:S01]  /*2600*/  @!P0 IMAD.MOV R41, RZ, RZ, -R41 ;  /* 0x000000ffff298224 */ /* 0x000fe200078e0a29 */
[----:B------:R-:W-:Y:S01]  /*2610*/  ISETP.GE.AND P0, PT, R56, RZ, PT ;  /* 0x000000ff3800720c */ /* 0x000fe20003f06270 */
[----:B------:R-:W-:Y:S01]  /*2620*/  IMAD.MOV R29, RZ, RZ, -R29 ;  /* 0x000000ffff1d7224 */ /* 0x000fe200078e0a1d */
[----:B------:R-:W-:Y:S01]  /*2630*/  IABS R56, R64 ;  /* 0x0000004000387213 */ /* 0x000fe20000000000 */
[----:B------:R-:W-:Y:S01]  /*2640*/  @!P3 IMAD.IADD R28, R28, 0x1, -R3 ;  /* 0x000000011c1cb824 */ /* 0x000fe200078e0a03 */
[----:B------:R-:W-:Y:S01]  /*2650*/  ISETP.GE.AND P3, PT, R66, RZ, PT ;  /* 0x000000ff4200720c */ /* 0x000fe20003f66270 */
[----:B------:R-:W-:Y:S02]  /*2660*/  IMAD R52, R3, R29, R54 ;  /* 0x0000001d03347224 */ /* 0x000fe400078e0236 */
[----:B------:R-:W-:-:S04]  /*2670*/  IMAD.HI.U32 R29, R7, R56, RZ ;  /* 0x00000038071d7227 */ /* 0x000fc800078e00ff */
[----:B------:R-:W-:Y:S01]  /*2680*/  @!P1 IMAD.IADD R42, R42, 0x1, -R3 ;  /* 0x000000012a2a9824 */ /* 0x000fe200078e0a03 */
[----:B------:R-:W-:Y:S01]  /*2690*/  ISETP.GT.U32.AND P1, PT, R3, R52, PT ;  /* 0x000000340300720c */ /* 0x000fe20003f24070 */
[----:B------:R-:W-:Y:S02]  /*26a0*/  IMAD.MOV.U32 R66, RZ, RZ, R49 ;  /* 0x000000ffff427224 */ /* 0x000fe400078e0031 */
[----:B------:R-:W-:-:S04]  /*26b0*/  IMAD.HI.U32 R49, R7, R58, RZ ;  /* 0x0000003a07317227 */ /* 0x000fc800078e00ff */
[----:B------:R-:W-:Y:S02]  /*26c0*/  IMAD.MOV R54, RZ, RZ, -R29 ;  /* 0x000000ffff367224 */ /* 0x000fe400078e0a1d */
[----:B------:R-:W-:Y:S01]  /*26d0*/  @!P5 IMAD.IADD R48, R48, 0x1, -R3 ;  /* 0x000000013030d824 */ /* 0x000fe200078e0a03 */
[----:B------:R-:W-:Y:S01]  /*26e0*/  ISETP.GT.U32.AND P5, PT, R3, R42, PT ;  /* 0x0000002a0300720c */ /* 0x000fe20003fa4070 */
[----:B------:R-:W-:-:S04]  /*26f0*/  IMAD.HI.U32 R29, R7, R66, RZ ;  /* 0x00000042071d7227 */ /* 0x000fc800078e00ff */
[----:B------:R-:W-:Y:S02]  /*2700*/  IMAD.MOV R49, RZ, RZ, -R49 ;  /* 0x000000ffff317224 */ /* 0x000fe400078e0a31 */
[----:B------:R-:W-:Y:S01]  /*2710*/  @!P6 IMAD.MOV R47, RZ, RZ, -R47 ;  /* 0x000000ffff2fe224 */ /* 0x000fe200078e0a2f */
[C---:B------:R-:W-:Y:S01]  /*2720*/  ISETP.GT.U32.AND P6, PT, R3.reuse, R48, PT ;  /* 0x000000300300720c */ /* 0x040fe20003fc4070 */
[----:B------:R-:W-:Y:S02]  /*2730*/  IMAD.MOV R29, RZ, RZ, -R29 ;  /* 0x000000ffff1d7224 */ /* 0x000fe400078e0a1d */
[C---:B------:R-:W-:Y:S02]  /*2740*/  IMAD R54, R3.reuse, R54, R56 ;  /* 0x0000003603367224 */ /* 0x040fe400078e0238 */
[C---:B------:R-:W-:Y:S01]  /*2750*/  IMAD R56, R3.reuse, R49, R58 ;  /* 0x0000003103387224 */ /* 0x040fe200078e023a */
[----:B------:R-:W-:Y:S01]  /*2760*/  IABS R49, R53 ;  /* 0x0000003500317213 */ /* 0x000fe20000000000 */
[----:B------:R-:W-:Y:S01]  /*2770*/  IMAD R58, R3, R29, R66 ;  /* 0x0000001d033a7224 */ /* 0x000fe200078e0242 */
[----:B------:R-:W-:Y:S01]  /*2780*/  IABS R29, R59 ;  /* 0x0000003b001d7213 */ /* 0x000fe20000000000 */
[----:B------:R-:W-:-:S02]  /*2790*/  IMAD.MOV.U32 R66, RZ, RZ, R28 ;  /* 0x000000ffff427224 */ /* 0x000fc400078e001c */
[--C-:B------:R-:W-:Y:S01]  /*27a0*/  @!P5 IMAD.IADD R42, R42, 0x1, -R3.reuse ;  /* 0x000000012a2ad824 */ /* 0x100fe200078e0a03 */
[C---:B------:R-:W-:Y:S01]  /*27b0*/  ISETP.GT.U32.AND P5, PT, R3.reuse, R54, PT ;  /* 0x000000360300720c */ /* 0x040fe20003fa4070 */
[----:B------:R-:W-:Y:S01]  /*27c0*/  @!P2 IMAD.MOV R66, RZ, RZ, -R66 ;  /* 0x000000ffff42a224 */ /* 0x000fe200078e0a42 */
[C---:B------:R-:W-:Y:S01]  /*27d0*/  ISETP.GT.U32.AND P2, PT, R3.reuse, R56, PT ;  /* 0x000000380300720c */ /* 0x040fe20003f44070 */
[--C-:B------:R-:W-:Y:S02]  /*27e0*/  @!P1 IMAD.IADD R52, R52, 0x1, -R3.reuse ;  /* 0x0000000134349824 */ /* 0x100fe400078e0a03 */
[----:B------:R-:W-:Y:S01]  /*27f0*/  @!P6 IMAD.IADD R48, R48, 0x1, -R3 ;  /* 0x000000013030e824 */ /* 0x000fe200078e0a03 */
[----:B------:R-:W-:Y:S01]  /*2800*/  ISETP.GT.U32.AND P6, PT, R3, R58, PT ;  /* 0x0000003a0300720c */ /* 0x000fe20003fc4070 */
[----:B------:R-:W-:Y:S01]  /*2810*/  IMAD.HI.U32 R28, R7, R72, RZ ;  /* 0x00000048071c7227 */ /* 0x000fe200078e00ff */
[----:B------:R-:W-:-:S03]  /*2820*/  ISETP.GT.U32.AND P1, PT, R3, R52, PT ;  /* 0x000000340300720c */ /* 0x000fc60003f24070 */
[----:B------:R-:W-:Y:S01]  /*2830*/  @!P0 IMAD.MOV R46, RZ, RZ, -R46 ;  /* 0x000000ffff2e8224 */ /* 0x000fe200078e0a2e */
[----:B------:R-:W-:Y:S01]  /*2840*/  ISETP.GE.AND P0, PT, R68, RZ, PT ;  /* 0x000000ff4400720c */ /* 0x000fe20003f06270 */
[--C-:B------:R-:W-:Y:S01]  /*2850*/  @!P5 IMAD.IADD R54, R54, 0x1, -R3.reuse ;  /* 0x000000013636d824 */ /* 0x100fe200078e0a03 */
[----:B------:R-:W-:Y:S01]  /*2860*/  ISETP.GE.AND P5, PT, R62, RZ, PT ;  /* 0x000000ff3e00720c */ /* 0x000fe20003fa6270 */
[----:B------:R-:W-:Y:S02]  /*2870*/  @!P2 IMAD.IADD R56, R56, 0x1, -R3 ;  /* 0x000000013838a824 */ /* 0x000fe400078e0a03 */
[----:B------:R-:W-:Y:S01]  /*2880*/  IMAD.MOV R28, RZ, RZ, -R28 ;  /* 0x000000ffff1c7224 */ /* 0x000fe200078e0a1c */
[----:B------:R-:W-:Y:S01]  /*2890*/  ISETP.GT.U32.AND P2, PT, R3, R54, PT ;  /* 0x000000360300720c */ /* 0x000fe20003f44070 */
[----:B------:R-:W-:Y:S01]  /*28a0*/  IMAD.MOV.U32 R62, RZ, RZ, R29 ;  /* 0x000000ffff3e7224 */ /* 0x000fe200078e001d */
[----:B------:R-:W-:Y:S01]  /*28b0*/  IABS R29, R61 ;  /* 0x0000003d001d7213 */ /* 0x000fe20000000000 */
[----:B------:R-:W-:-:S02]  /*28c0*/  IMAD.MOV.U32 R68, RZ, RZ, R42 ;  /* 0x000000ffff447224 */ /* 0x000fc400078e002a */
[--C-:B------:R-:W-:Y:S01]  /*28d0*/  @!P6 IMAD.IADD R58, R58, 0x1, -R3.reuse ;  /* 0x000000013a3ae824 */ /* 0x100fe200078e0a03 */
[C---:B------:R-:W-:Y:S01]  /*28e0*/  ISETP.GT.U32.AND P6, PT, R3.reuse, R56, PT ;  /* 0x000000380300720c */ /* 0x040fe20003fc4070 */
[----:B------:R-:W-:Y:S02]  /*28f0*/  IMAD R42, R3, R28, R72 ;  /* 0x0000001c032a7224 */ /* 0x000fe400078e0248 */
[----:B------:R-:W-:Y:S01]  /*2900*/  @!P1 IMAD.IADD R52, R52, 0x1, -R3 ;  /* 0x0000000134349824 */ /* 0x000fe200078e0a03 */
[----:B------:R-:W-:Y:S01]  /*2910*/  ISETP.GE.AND P1, PT, R70, RZ, PT ;  /* 0x000000ff4600720c */ /* 0x000fe20003f26270 */
[----:B------:R-:W-:-:S04]  /*2920*/  IMAD.HI.U32 R28, R7, R62, RZ ;  /* 0x0000003e071c7227 */ /* 0x000fc800078e00ff */
[----:B------:R-:W-:Y:S02]  /*2930*/  IMAD.MOV.U32 R72, RZ, RZ, R52 ;  /* 0x000000ffff487224 */ /* 0x000fe400078e0034 */
[----:B------:R-:W-:Y:S02]  /*2940*/  IMAD.MOV R28, RZ, RZ, -R28 ;  /* 0x000000ffff1c7224 */ /* 0x000fe400078e0a1c */
[----:B------:R-:W-:Y:S02]  /*2950*/  IMAD.MOV.U32 R70, RZ, RZ, R48 ;  /* 0x000000ffff467224 */ /* 0x000fe400078e0030 */
[----:B------:R-:W-:Y:S01]  /*2960*/  @!P0 IMAD.MOV R72, RZ, RZ, -R72 ;  /* 0x000000ffff488224 */ /* 0x000fe200078e0a48 */
[C---:B------:R-:W-:Y:S01]  /*2970*/  ISETP.GT.U32.AND P0, PT, R3.reuse, R42, PT ;  /* 0x0000002a0300720c */ /* 0x040fe20003f04070 */
[C---:B------:R-:W-:Y:S01]  /*2980*/  IMAD R48, R3.reuse, R28, R62 ;  /* 0x0000001c03307224 */ /* 0x040fe200078e023e */
[----:B------:R-:W-:Y:S01]  /*2990*/  IABS R62, R57 ;  /* 0x00000039003e7213 */ /* 0x000fe20000000000 */
[----:B------:R-:W-:Y:S01]  /*29a0*/  @!P4 IMAD.MOV R68, RZ, RZ, -R68 ;  /* 0x000000ffff44c224 */ /* 0x000fe200078e0a44 */
[----:B------:R-:W-:Y:S01]  /*29b0*/  ISETP.GE.AND P4, PT, R64, RZ, PT ;  /* 0x000000ff4000720c */ /* 0x000fe20003f86270 */
[--C-:B------:R-:W-:Y:S01]  /*29c0*/  @!P6 IMAD.IADD R56, R56, 0x1, -R3.reuse ;  /* 0x000000013838e824 */ /* 0x100fe200078e0a03 */
[----:B------:R-:W-:Y:S01]  /*29d0*/  ISETP.GT.U32.AND P6, PT, R3, R48, PT ;  /* 0x000000300300720c */ /* 0x000fe20003fc4070 */
[----:B------:R-:W-:Y:S01]  /*29e0*/  @!P2 IMAD.IADD R54, R54, 0x1, -R3 ;  /* 0x000000013636a824 */ /* 0x000fe200078e0a03 */
[----:B------:R-:W-:Y:S01]  /*29f0*/  ISETP.GE.AND P2, PT, R60, RZ, PT ;  /* 0x000000ff3c00720c */ /* 0x000fe20003f46270 */
[----:B------:R-:W-:Y:S01]  /*2a00*/  IMAD.MOV.U32 R52, RZ, RZ, R49 ;  /* 0x000000ffff347224 */ /* 0x000fe200078e0031 */
[----:B------:R-:W-:Y:S01]  /*2a10*/  IABS R64, R79 ;  /* 0x0000004f00407213 */ /* 0x000fe20000000000 */
[----:B------:R-:W-:-:S02]  /*2a20*/  IMAD.MOV.U32 R74, RZ, RZ, R54 ;  /* 0x000000ffff4a7224 */ /* 0x000fc400078e0036 */
[----:B------:R-:W-:Y:S01]  /*2a30*/  @!P0 IMAD.IADD R42, R42, 0x1, -R3 ;  /* 0x000000012a2a8824 */ /* 0x000fe200078e0a03 */
[----:B------:R-:W-:Y:S01]  /*2a40*/  ISETP.GE.AND P0, PT, R53, RZ, PT ;  /* 0x000000ff3500720c */ /* 0x000fe20003f06270 */
[----:B------:R-:W-:-:S04]  /*2a50*/  IMAD.HI.U32 R28, R7, R52, RZ ;  /* 0x00000034071c7227 */ /* 0x000fc800078e00ff */
[----:B------:R-:W-:Y:S02]  /*2a60*/  IMAD.MOV.U32 R60, RZ, RZ, R29 ;  /* 0x000000ffff3c7224 */ /* 0x000fe400078e001d */
[----:B------:R-:W-:Y:S01]  /*2a70*/  @!P4 IMAD.MOV R74, RZ, RZ, -R74 ;  /* 0x000000ffff4ac224 */ /* 0x000fe200078e0a4a */
[----:B------:R-:W-:Y:S01]  /*2a80*/  ISETP.GT.U32.AND P4, PT, R3, R42, PT ;  /* 0x0000002a0300720c */ /* 0x000fe20003f84070 */
[----:B------:R-:W-:Y:S02]  /*2a90*/  @!P6 IMAD.IADD R48, R48, 0x1, -R3 ;  /* 0x000000013030e824 */ /* 0x000fe400078e0a03 */
[----:B------:R-:W-:Y:S02]  /*2aa0*/  IMAD.MOV R28, RZ, RZ, -R28 ;  /* 0x000000ffff1c7224 */ /* 0x000fe400078e0a1c */
[----:B------:R-:W-:Y:S01]  /*2ab0*/  IMAD.HI.U32 R29, R7, R60, RZ ;  /* 0x0000003c071d7227 */ /* 0x000fe200078e00ff */
[----:B------:R-:W-:-:S03]  /*2ac0*/  ISETP.GT.U32.AND P6, PT, R3, R48, PT ;  /* 0x000000300300720c */ /* 0x000fc60003fc4070 */
[C---:B------:R-:W-:Y:S01]  /*2ad0*/  IMAD R52, R3.reuse, R28, R52 ;  /* 0x0000001c03347224 */ /* 0x040fe200078e0234 */
[----:B------:R-:W-:Y:S01]  /*2ae0*/  IABS R28, R55 ;  /* 0x00000037001c7213 */ /* 0x000fe20000000000 */
[----:B------:R-:W-:Y:S02]  /*2af0*/  IMAD.MOV R29, RZ, RZ, -R29 ;  /* 0x000000ffff1d7224 */ /* 0x000fe400078e0a1d */
[--C-:B------:R-:W-:Y:S01]  /*2b00*/  @!P4 IMAD.IADD R42, R42, 0x1, -R3.reuse ;  /* 0x000000012a2ac824 */ /* 0x100fe200078e0a03 */
[C---:B------:R-:W-:Y:S01]  /*2b10*/  ISETP.GT.U32.AND P4, PT, R3.reuse, R52, PT ;  /* 0x000000340300720c */ /* 0x040fe20003f84070 */
[C---:B------:R-:W-:Y:S02]  /*2b20*/  IMAD R54, R3.reuse, R29, R60 ;  /* 0x0000001d03367224 */ /* 0x040fe400078e023c */
[----:B------:R-:W-:Y:S02]  /*2b30*/  IMAD.MOV.U32 R60, RZ, RZ, R28 ;  /* 0x000000ffff3c7224 */ /* 0x000fe400078e001c */
[----:B------:R-:W-:Y:S01]  /*2b40*/  @!P6 IMAD.IADD R48, R48, 0x1, -R3 ;  /* 0x000000013030e824 */ /* 0x000fe200078e0a03 */
[----:B------:R-:W-:Y:S01]  /*2b50*/  ISETP.GT.U32.AND P6, PT, R3, R54, PT ;  /* 0x000000360300720c */ /* 0x000fe20003fc4070 */
[----:B------:R-:W-:-:S04]  /*2b60*/  IMAD.HI.U32 R28, R7, R60, RZ ;  /* 0x0000003c071c7227 */ /* 0x000fc800078e00ff */
[----:B------:R-:W-:Y:S02]  /*2b70*/  IMAD.MOV R28, RZ, RZ, -R28 ;  /* 0x000000ffff1c7224 */ /* 0x000fe400078e0a1c */
[----:B------:R-:W-:-:S04]  /*2b80*/  IMAD.HI.U32 R29, R7, R62, RZ ;  /* 0x0000003e071d7227 */ /* 0x000fc800078e00ff */
[C---:B------:R-:W-:Y:S02]  /*2b90*/  IMAD R60, R3.reuse, R28, R60 ;  /* 0x0000001c033c7224 */ /* 0x040fe400078e023c */
[----:B------:R-:W-:Y:S02]  /*2ba0*/  IMAD.MOV R53, RZ, RZ, -R29 ;  /* 0x000000ffff357224 */ /* 0x000fe400078e0a1d */
[--C-:B------:R-:W-:Y:S01]  /*2bb0*/  @!P4 IMAD.IADD R52, R52, 0x1, -R3.reuse ;  /* 0x000000013434c824 */ /* 0x100fe200078e0a03 */
[C---:B------:R-:W-:Y:S01]  /*2bc0*/  ISETP.GT.U32.AND P4, PT, R3.reuse, R60, PT ;  /* 0x0000003c0300720c */ /* 0x040fe20003f84070 */
[C---:B------:R-:W-:Y:S02]  /*2bd0*/  IMAD R62, R3.reuse, R53, R62 ;  /* 0x00000035033e7224 */ /* 0x040fe400078e023e */
[----:B------:R-:W-:Y:S01]  /*2be0*/  @!P3 IMAD.MOV R70, RZ, RZ, -R70 ;  /* 0x000000ffff46b224 */ /* 0x000fe200078e0a46 */
[C---:B------:R-:W-:Y:S01]  /*2bf0*/  ISETP.GT.U32.AND P3, PT, R3.reuse, R58, PT ;  /* 0x0000003a0300720c */ /* 0x040fe20003f64070 */
[----:B------:R-:W-:Y:S01]  /*2c00*/  @!P6 IMAD.IADD R54, R54, 0x1, -R3 ;  /* 0x000000013636e824 */ /* 0x000fe200078e0a03 */
[----:B------:R-:W-:Y:S01]  /*2c10*/  ISETP.GT.U32.AND P6, PT, R3, R62, PT ;  /* 0x0000003e0300720c */ /* 0x000fe20003fc4070 */
[----:B------:R-:W-:-:S04]  /*2c20*/  IMAD.HI.U32 R29, R7, R94, RZ ;  /* 0x0000005e071d7227 */ /* 0x000fc800078e00ff */
[----:B------:R-:W-:Y:S02]  /*2c30*/  IMAD.MOV R29, RZ, RZ, -R29 ;  /* 0x000000ffff1d7224 */ /* 0x000fe400078e0a1d */
[--C-:B------:R-:W-:Y:S01]  /*2c40*/  @!P4 IMAD.IADD R60, R60, 0x1, -R3.reuse ;  /* 0x000000013c3cc824 */ /* 0x100fe200078e0a03 */
[C---:B------:R-:W-:Y:S01]  /*2c50*/  ISETP.GT.U32.AND P4, PT, R3.reuse, R52, PT ;  /* 0x000000340300720c */ /* 0x040fe20003f84070 */
[----:B------:R-:W-:Y:S02]  /*2c60*/  IMAD R94, R3, R29, R94 ;  /* 0x0000001d035e7224 */ /* 0x000fe400078e025e */
[--C-:B------:R-:W-:Y:S01]  /*2c70*/  @!P3 IMAD.IADD R58, R58, 0x1, -R3.reuse ;  /* 0x000000013a3ab824 */ /* 0x100fe200078e0a03 */
[----:B------:R-:W-:Y:S01]  /*2c80*/  ISETP.GE.AND P3, PT, R59, RZ, PT ;  /* 0x000000ff3b00720c */ /* 0x000fe20003f66270 */
[----:B------:R-:W-:Y:S01]  /*2c90*/  @!P6 IMAD.IADD R62, R62, 0x1, -R3 ;  /* 0x000000013e3ee824 */ /* 0x000fe200078e0a03 */
[----:B------:R-:W-:Y:S01]  /*2ca0*/  IABS R59, R50 ;  /* 0x00000032003b7213 */ /* 0x000fe20000000000 */
[----:B------:R-:W-:Y:S01]  /*2cb0*/  IMAD.HI.U32 R29, R7, R80, RZ ;  /* 0x00000050071d7227 */ /* 0x000fe200078e00ff */
[----:B------:R-:W-:-:S02]  /*2cc0*/  ISETP.GT.U32.AND P6, PT, R3, R60, PT ;  /* 0x0000003c0300720c */ /* 0x000fc40003fc4070 */
[----:B------:R-:W1:Y:S01]  /*2cd0*/  I2F.RP R28, R59 ;  /* 0x0000003b001c7306 */ /* 0x000e620000209400 */
[----:B------:R-:W-:Y:S02]  /*2ce0*/  IMAD.MOV R29, RZ, RZ, -R29 ;  /* 0x000000ffff1d7224 */ /* 0x000fe400078e0a1d */
[----:B------:R-:W-:-:S04]  /*2cf0*/  IMAD.HI.U32 R49, R7, R64, RZ ;  /* 0x0000004007317227 */ /* 0x000fc800078e00ff */
[----:B------:R-:W-:Y:S02]  /*2d00*/  IMAD.MOV.U32 R76, RZ, RZ, R56 ;  /* 0x000000ffff4c7224 */ /* 0x000fe400078e0038 */
[----:B------:R-:W-:Y:S01]  /*2d10*/  IMAD.MOV.U32 R78, RZ, RZ, R58 ;  /* 0x000000ffff4e7224 */ /* 0x000fe200078e003a */
[----:B------:R-:W-:Y:S01]  /*2d20*/  IABS R58, R83 ;  /* 0x00000053003a7213 */ /* 0x000fe20000000000 */
[C---:B------:R-:W-:Y:S02]  /*2d30*/  IMAD R56, R3.reuse, R29, R80 ;  /* 0x0000001d03387224 */ /* 0x040fe400078e0250 */
[----:B------:R-:W-:Y:S02]  /*2d40*/  IMAD.MOV R49, RZ, RZ, -R49 ;  /* 0x000000ffff317224 */ /* 0x000fe400078e0a31 */
[----:B------:R-:W-:Y:S01]  /*2d50*/  @!P6 IMAD.IADD R60, R60, 0x1, -R3 ;  /* 0x000000013c3ce824 */ /* 0x000fe200078e0a03 */
[C---:B------:R-:W-:Y:S01]  /*2d60*/  ISETP.GT.U32.AND P6, PT, R3.reuse, R56, PT ;  /* 0x000000380300720c */ /* 0x040fe20003fc4070 */
[----:B------:R-:W-:Y:S01]  /*2d70*/  IMAD R64, R3, R49, R64 ;  /* 0x0000003103407224 */ /* 0x000fe200078e0240 */
[----:B-1----:R-:W1:Y:S01]  /*2d80*/  MUFU.RCP R28, R28 ;  /* 0x0000001c001c7308 */ /* 0x002e620000001000 */
[----:B------:R-:W-:-:S04]  /*2d90*/  IMAD.HI.U32 R49, R7, R58, RZ ;  /* 0x0000003a07317227 */ /* 0x000fc800078e00ff */
[----:B------:R-:W-:Y:S02]  /*2da0*/  IMAD.MOV R49, RZ, RZ, -R49 ;  /* 0x000000ffff317224 */ /* 0x000fe400078e0a31 */
[----:B------:R-:W-:Y:S01]  /*2db0*/  @!P1 IMAD.MOV R76, RZ, RZ, -R76 ;  /* 0x000000ffff4c9224 */ /* 0x000fe200078e0a4c */
[C---:B------:R-:W-:Y:S01]  /*2dc0*/  ISETP.GT.U32.AND P1, PT, R3.reuse, R54, PT ;  /* 0x000000360300720c */ /* 0x040fe20003f24070 */
[----:B------:R-:W-:Y:S02]  /*2dd0*/  IMAD R58, R3, R49, R58 ;  /* 0x00000031033a7224 */ /* 0x000fe400078e023a */
[----:B------:R-:W-:Y:S02]  /*2de0*/  @!P6 IMAD.IADD R56, R56, 0x1, -R3 ;  /* 0x000000013838e824 */ /* 0x000fe400078e0a03 */
[----:B------:R-:W-:Y:S01]  /*2df0*/  IMAD.HI.U32 R53, R7, R100, RZ ;  /* 0x0000006407357227 */ /* 0x000fe200078e00ff */
[----:B------:R-:W-:-:S03]  /*2e00*/  ISETP.GT.U32.AND P6, PT, R3, R58, PT ;  /* 0x0000003a0300720c */ /* 0x000fc60003fc4070 */
[----:B------:R-:W-:Y:S02]  /*2e10*/  IMAD.MOV R53, RZ, RZ, -R53 ;  /* 0x000000ffff357224 */ /* 0x000fe400078e0a35 */
[----:B-1----:R-:W-:Y:S02]  /*2e20*/  VIADD R28, R28, 0xffffffe ;  /* 0x0ffffffe1c1c7836 */ /* 0x002fe40000000000 */
[C---:B------:R-:W-:Y:S02]  /*2e30*/  IMAD R100, R3.reuse, R53, R100 ;  /* 0x0000003503647224 */ /* 0x040fe400078e0264 */
[----:B------:R-:W1:Y:S01]  /*2e40*/  F2I.FTZ.U32.TRUNC.NTZ R29, R28 ;  /* 0x0000001c001d7305 */ /* 0x000e62000021f000 */
[--C-:B------:R-:W-:Y:S01]  /*2e50*/  @!P1 IMAD.IADD R54, R54, 0x1, -R3.reuse ;  /* 0x0000000136369824 */ /* 0x100fe200078e0a03 */
[C---:B------:R-:W-:Y:S01]  /*2e60*/  ISETP.GT.U32.AND P1, PT, R3.reuse, R94, PT ;  /* 0x0000005e0300720c */ /* 0x040fe20003f24070 */
[----:B------:R-:W-:Y:S01]  /*2e70*/  @!P5 IMAD.MOV R78, RZ, RZ, -R78 ;  /* 0x000000ffff4ed224 */ /* 0x000fe200078e0a4e */
[C---:B------:R-:W-:Y:S01]  /*2e80*/  ISETP.GT.U32.AND P5, PT, R3.reuse, R62, PT ;  /* 0x0000003e0300720c */ /* 0x040fe20003fa4070 */
[----:B------:R-:W-:Y:S01]  /*2e90*/  @!P6 IMAD.IADD R58, R58, 0x1, -R3 ;  /* 0x000000013a3ae824 */ /* 0x000fe200078e0a03 */
[----:B------:R-:W-:Y:S01]  /*2ea0*/  ISETP.GT.U32.AND P6, PT, R3, R100, PT ;  /* 0x000000640300720c */ /* 0x000fe20003fc4070 */
[----:B------:R-:W-:-:S04]  /*2eb0*/  IMAD.HI.U32 R49, R7, R102, RZ ;  /* 0x0000006607317227 */ /* 0x000fc800078e00ff */
[----:B------:R-:W-:Y:S01]  /*2ec0*/  @!P4 IMAD.IADD R52, R52, 0x1, -R3 ;  /* 0x000000013434c824 */ /* 0x000fe200078e0a03 */
[C---:B------:R-:W-:Y:S01]  /*2ed0*/  ISETP.GT.U32.AND P4, PT, R3.reuse, R64, PT ;  /* 0x000000400300720c */ /* 0x040fe20003f84070 */
[----:B------:R-:W-:Y:S02]  /*2ee0*/  IMAD.MOV R49, RZ, RZ, -R49 ;  /* 0x000000ffff317224 */ /* 0x000fe400078e0a31 */
[----:B-1----:R-:W-:Y:S02]  /*2ef0*/  IMAD.MOV R80, RZ, RZ, -R29 ;  /* 0x000000ffff507224 */ /* 0x002fe400078e0a1d */
[----:B------:R-:W-:Y:S02]  /*2f00*/  IMAD R102, R3, R49, R102 ;  /* 0x0000003103667224 */ /* 0x000fe400078e0266 */
[--C-:B------:R-:W-:Y:S01]  /*2f10*/  @!P1 IMAD.IADD R94, R94, 0x1, -R3.reuse ;  /* 0x000000015e5e9824 */ /* 0x100fe200078e0a03 */
[----:B------:R-:W-:Y:S01]  /*2f20*/  ISETP.GE.AND P1, PT, R57, RZ, PT ;  /* 0x000000ff3900720c */ /* 0x000fe20003f26270 */
[----:B------:R-:W-:Y:S01]  /*2f30*/  @!P6 IMAD.IADD R100, R100, 0x1, -R3 ;  /* 0x000000016464e824 */ /* 0x000fe200078e0a03 */
[----:B------:R-:W-:Y:S01]  /*2f40*/  ISETP.GT.U32.AND P6, PT, R3, R102, PT ;  /* 0x000000660300720c */ /* 0x000fe20003fc4070 */
[----:B------:R-:W-:-:S02]  /*2f50*/  IMAD.MOV.U32 R82, RZ, RZ, R48 ;  /* 0x000000ffff527224 */ /* 0x000fc400078e0030 */
[--C-:B------:R-:W-:Y:S01]  /*2f60*/  @!P5 IMAD.IADD R62, R62, 0x1, -R3.reuse ;  /* 0x000000013e3ed824 */ /* 0x100fe200078e0a03 */
[----:B------:R-:W-:Y:S01]  /*2f70*/  ISETP.GE.AND P5, PT, R61, RZ, PT ;  /* 0x000000ff3d00720c */ /* 0x000fe20003fa6270 */
[----:B------:R-:W-:Y:S02]  /*2f80*/  IMAD R61, R80, R59, RZ ;  /* 0x0000003b503d7224 */ /* 0x000fe400078e02ff */
[----:B------:R-:W-:Y:S01]  /*2f90*/  @!P4 IMAD.IADD R64, R64, 0x1, -R3 ;  /* 0x000000014040c824 */ /* 0x000fe200078e0a03 */
[----:B------:R-:W-:Y:S01]  /*2fa0*/  ISETP.GE.AND P4, PT, R55, RZ, PT ;  /* 0x000000ff3700720c */ /* 0x000fe20003f86270 */
[----:B------:R-:W-:Y:S02]  /*2fb0*/  IMAD.MOV.U32 R80, RZ, RZ, R42 ;  /* 0x000000ffff507224 */ /* 0x000fe400078e002a */
[----:B------:R-:W-:Y:S01]  /*2fc0*/  @!P3 IMAD.MOV R82, RZ, RZ, -R82 ;  /* 0x000000ffff52b224 */ /* 0x000fe200078e0a52 */
[----:B------:R-:W-:Y:S01]  /*2fd0*/  ISETP.GT.U32.AND P3, PT, R3, R94, PT ;  /* 0x0000005e0300720c */ /* 0x000fe20003f64070 */
[----:B------:R-:W-:-:S04]  /*2fe0*/  IMAD.HI.U32 R57, R7, R108, RZ ;  /* 0x0000006c07397227 */ /* 0x000fc800078e00ff */
[----:B------:R-:W-:Y:S01]  /*2ff0*/  @!P2 IMAD.MOV R80, RZ, RZ, -R80 ;  /* 0x000000ffff50a224 */ /* 0x000fe200078e0a50 */
[----:B------:R-:W-:Y:S01]  /*3000*/  ISETP.GT.U32.AND P2, PT, R3, R64, PT ;  /* 0x000000400300720c */ /* 0x000fe20003f44070 */
[----:B------:R-:W-:-:S04]  /*3010*/  IMAD.HI.U32 R53, R7, R104, RZ ;  /* 0x0000006807357227 */ /* 0x000fc800078e00ff */
[----:B------:R-:W-:-:S04]  /*3020*/  IMAD.HI.U32 R55, R7, R106, RZ ;  /* 0x0000006a07377227 */ /* 0x000fc800078e00ff */
[----:B------:R-:W-:Y:S02]  /*3030*/  IMAD.MOV R57, RZ, RZ, -R57 ;  /* 0x000000ffff397224 */ /* 0x000fe400078e0a39 */
[----:B------:R-:W-:Y:S02]  /*3040*/  IMAD.MOV.U32 R28, RZ, RZ, RZ ;  /* 0x000000ffff1c7224 */ /* 0x000fe400078e00ff */
[----:B------:R-:W-:Y:S02]  /*3050*/  IMAD.MOV R53, RZ, RZ, -R53 ;  /* 0x000000ffff357224 */ /* 0x000fe400078e0a35 */
[----:B------:R-:W-:Y:S02]  /*3060*/  IMAD.MOV R55, RZ, RZ, -R55 ;  /* 0x000000ffff377224 */ /* 0x000fe400078e0a37 */
[----:B------:R-:W-:Y:S01]  /*3070*/  IMAD R108, R3, R57, R108 ;  /* 0x00000039036c7224 */ /* 0x000fe200078e026c */
[----:B------:R-:W-:Y:S01]  /*3080*/  IABS R57, R109 ;  /* 0x0000006d00397213 */ /* 0x000fe20000000000 */
[----:B------:R-:W-:-:S02]  /*3090*/  @!P6 IMAD.IADD R102, R102, 0x1, -R3 ;  /* 0x000000016666e824 */ /* 0x000fc400078e0a03 */
[----:B------:R-:W-:Y:S02]  /*30a0*/  IMAD.MOV.U32 R84, RZ, RZ, R52 ;  /* 0x000000ffff547224 */ /* 0x000fe400078e0034 */
[----:B------:R-:W-:Y:S02]  /*30b0*/  IMAD.MOV.U32 R86, RZ, RZ, R54 ;  /* 0x000000ffff567224 */ /* 0x000fe400078e0036 */
[----:B------:R-:W-:Y:S02]  /*30c0*/  IMAD.MOV.U32 R88, RZ, RZ, R60 ;  /* 0x000000ffff587224 */ /* 0x000fe400078e003c */
[----:B------:R-:W-:Y:S02]  /*30d0*/  IMAD.MOV.U32 R90, RZ, RZ, R62 ;  /* 0x000000ffff5a7224 */ /* 0x000fe400078e003e */
[----:B------:R-:W-:-:S04]  /*30e0*/  IMAD.HI.U32 R28, R29, R61, R28 ;  /* 0x0000003d1d1c7227 */ /* 0x000fc800078e001c */
[C---:B------:R-:W-:Y:S02]  /*30f0*/  IMAD R104, R3.reuse, R53, R104 ;  /* 0x0000003503687224 */ /* 0x040fe400078e0268 */
[C---:B------:R-:W-:Y:S02]  /*3100*/  IMAD R106, R3.reuse, R55, R106 ;  /* 0x00000037036a7224 */ /* 0x040fe400078e026a */
[----:B------:R-:W-:Y:S01]  /*3110*/  @!P0 IMAD.MOV R84, RZ, RZ, -R84 ;  /* 0x000000ffff548224 */ /* 0x000fe200078e0a54 */
[C---:B------:R-:W-:Y:S01]  /*3120*/  ISETP.GT.U32.AND P0, PT, R3.reuse, R56, PT ;  /* 0x000000380300720c */ /* 0x040fe20003f04070 */
[----:B------:R-:W-:Y:S01]  /*3130*/  @!P5 IMAD.MOV R86, RZ, RZ, -R86 ;  /* 0x000000ffff56d224 */ /* 0x000fe200078e0a56 */
[C---:B------:R-:W-:Y:S01]  /*3140*/  ISETP.GT.U32.AND P5, PT, R3.reuse, R58, PT ;  /* 0x0000003a0300720c */ /* 0x040fe20003fa4070 */
[----:B------:R-:W-:Y:S01]  /*3150*/  @!P4 IMAD.MOV R88, RZ, RZ, -R88 ;  /* 0x000000ffff58c224 */ /* 0x000fe200078e0a58 */
[C---:B------:R-:W-:Y:S01]  /*3160*/  ISETP.GT.U32.AND P4, PT, R3.reuse, R100, PT ;  /* 0x000000640300720c */ /* 0x040fe20003f84070 */
[----:B------:R-:W-:Y:S01]  /*3170*/  @!P1 IMAD.MOV R90, RZ, RZ, -R90 ;  /* 0x000000ffff5a9224 */ /* 0x000fe200078e0a5a */
[C---:B------:R-:W-:Y:S01]  /*3180*/  ISETP.GT.U32.AND P1, PT, R3.reuse, R102, PT ;  /* 0x000000660300720c */ /* 0x040fe20003f24070 */
[----:B------:R-:W-:Y:S01]  /*3190*/  @!P3 IMAD.IADD R94, R94, 0x1, -R3 ;  /* 0x000000015e5eb824 */ /* 0x000fe200078e0a03 */
[----:B------:R-:W-:Y:S01]  /*31a0*/  ISETP.GT.U32.AND P3, PT, R3, R108, PT ;  /* 0x0000006c0300720c */ /* 0x000fe20003f64070 */
[----:B------:R-:W-:Y:S01]  /*31b0*/  IMAD.HI.U32 R29, R7, R110, RZ ;  /* 0x0000006e071d7227 */ /* 0x000fe200078e00ff */
[----:B------:R-:W-:-:S03]  /*31c0*/  ISETP.GT.U32.AND P6, PT, R3, R104, PT ;  /* 0x000000680300720c */ /* 0x000fc60003fc4070 */
[----:B------:R-:W-:-:S04]  /*31d0*/  IMAD.HI.U32 R49, R7, R112, RZ ;  /* 0x0000007007317227 */ /* 0x000fc800078e00ff */
[----:B------:R-:W-:-:S04]  /*31e0*/  IMAD.HI.U32 R53, R7, R114, RZ ;  /* 0x0000007207357227 */ /* 0x000fc800078e00ff */
[----:B------:R-:W-:-:S04]  /*31f0*/  IMAD.HI.U32 R7, R7, R116, RZ ;  /* 0x0000007407077227 */ /* 0x000fc800078e00ff */
[----:B------:R-:W-:Y:S01]  /*3200*/  @!P2 IMAD.IADD R64, R64, 0x1, -R3 ;  /* 0x000000014040a824 */ /* 0x000fe200078e0a03 */
[C---:B------:R-:W-:Y:S01]  /*3210*/  ISETP.GT.U32.AND P2, PT, R3.reuse, R106, PT ;  /* 0x0000006a0300720c */ /* 0x040fe20003f44070 */
[----:B------:R-:W-:Y:S02]  /*3220*/  IMAD.MOV R55, RZ, RZ, -R29 ;  /* 0x000000ffff377224 */ /* 0x000fe400078e0a1d */
[----:B------:R-:W-:Y:S02]  /*3230*/  IMAD.MOV R49, RZ, RZ, -R49 ;  /* 0x000000ffff317224 */ /* 0x000fe400078e0a31 */
[----:B------:R-:W-:Y:S02]  /*3240*/  IMAD.MOV R53, RZ, RZ, -R53 ;  /* 0x000000ffff357224 */ /* 0x000fe400078e0a35 */
[----:B------:R-:W-:Y:S02]  /*3250*/  IMAD.MOV R7, RZ, RZ, -R7 ;  /* 0x000000ffff077224 */ /* 0x000fe400078e0a07 */
[----:B------:R-:W-:-:S02]  /*3260*/  IMAD R110, R3, R55, R110 ;  /* 0x00000037036e7224 */ /* 0x000fc400078e026e */
[C---:B------:R-:W-:Y:S02]  /*3270*/  IMAD R112, R3.reuse, R49, R112 ;  /* 0x0000003103707224 */ /* 0x040fe400078e0270 */
[C---:B------:R-:W-:Y:S02]  /*3280*/  IMAD R114, R3.reuse, R53, R114 ;  /* 0x0000003503727224 */ /* 0x040fe400078e0272 */
[C---:B------:R-:W-:Y:S02]  /*3290*/  IMAD R116, R3.reuse, R7, R116 ;  /* 0x0000000703747224 */ /* 0x040fe400078e0274 */
[--C-:B------:R-:W-:Y:S01]  /*32a0*/  @!P0 IMAD.IADD R56, R56, 0x1, -R3.reuse ;  /* 0x0000000138388824 */ /* 0x100fe200078e0a03 */
[C---:B------:R-:W-:Y:S01]  /*32b0*/  ISETP.GT.U32.AND P0, PT, R3.reuse, R110, PT ;  /* 0x0000006e0300720c */ /* 0x040fe20003f04070 */
[--C-:B------:R-:W-:Y:S01]  /*32c0*/  @!P5 IMAD.IADD R58, R58, 0x1, -R3.reuse ;  /* 0x000000013a3ad824 */ /* 0x100fe200078e0a03 */
[C---:B------:R-:W-:Y:S01]  /*32d0*/  ISETP.GT.U32.AND P5, PT, R3.reuse, R112, PT ;  /* 0x000000700300720c */ /* 0x040fe20003fa4070 */
[--C-:B------:R-:W-:Y:S01]  /*32e0*/  @!P4 IMAD.IADD R100, R100, 0x1, -R3.reuse ;  /* 0x000000016464c824 */ /* 0x100fe200078e0a03 */
[C---:B------:R-:W-:Y:S01]  /*32f0*/  ISETP.GT.U32.AND P4, PT, R3.reuse, R114, PT ;  /* 0x000000720300720c */ /* 0x040fe20003f84070 */
[--C-:B------:R-:W-:Y:S01]  /*3300*/  @!P1 IMAD.IADD R102, R102, 0x1, -R3.reuse ;  /* 0x0000000166669824 */ /* 0x100fe200078e0a03 */
[----:B------:R-:W-:Y:S01]  /*3310*/  ISETP.GT.U32.AND P1, PT, R3, R116, PT ;  /* 0x000000740300720c */ /* 0x000fe20003f24070 */
[--C-:B------:R-:W-:Y:S01]  /*3320*/  @!P3 IMAD.IADD R108, R108, 0x1, -R3.reuse ;  /* 0x000000016c6cb824 */ /* 0x100fe200078e0a03 */
[----:B------:R-:W-:Y:S01]  /*3330*/  ISETP.GE.AND P3, PT, R85, RZ, PT ;  /* 0x000000ff5500720c */ /* 0x000fe20003f66270 */
[--C-:B------:R-:W-:Y:S01]  /*3340*/  @!P2 IMAD.IADD R106, R106, 0x1, -R3.reuse ;  /* 0x000000016a6aa824 */ /* 0x100fe200078e0a03 */
[----:B------:R-:W-:Y:S01]  /*3350*/  ISETP.GE.AND P2, PT, R79, RZ, PT ;  /* 0x000000ff4f00720c */ /* 0x000fe20003f46270 */
[----:B------:R-:W-:-:S02]  /*3360*/  @!P6 IMAD.IADD R104, R104, 0x1, -R3 ;  /* 0x000000016868e824 */ /* 0x000fc400078e0a03 */
[----:B------:R-:W-:Y:S02]  /*3370*/  IMAD.MOV.U32 R29, RZ, RZ, R57 ;  /* 0x000000ffff1d7224 */ /* 0x000fe400078e0039 */
[----:B------:R-:W-:Y:S01]  /*3380*/  @!P0 IMAD.IADD R110, R110, 0x1, -R3 ;  /* 0x000000016e6e8824 */ /* 0x000fe200078e0a03 */
[----:B------:R-:W-:Y:S01]  /*3390*/  ISETP.GT.U32.AND P6, PT, R3, R104, PT ;  /* 0x000000680300720c */ /* 0x000fe20003fc4070 */
[----:B------:R-:W-:Y:S01]  /*33a0*/  IMAD.HI.U32 R28, R28, R29, RZ ;  /* 0x0000001d1c1c7227 */ /* 0x000fe200078e00ff */
[----:B------:R-:W-:-:S03]  /*33b0*/  ISETP.GE.AND P0, PT, R81, RZ, PT ;  /* 0x000000ff5100720c */ /* 0x000fc60003f06270 */
[--C-:B------:R-:W-:Y:S01]  /*33c0*/  @!P5 IMAD.IADD R112, R112, 0x1, -R3.reuse ;  /* 0x000000017070d824 */ /* 0x100fe200078e0a03 */
[----:B------:R-:W-:Y:S01]  /*33d0*/  ISETP.GE.AND P5, PT, R83, RZ, PT ;  /* 0x000000ff5300720c */ /* 0x000fe20003fa6270 */
[--C-:B------:R-:W-:Y:S01]  /*33e0*/  @!P4 IMAD.IADD R114, R114, 0x1, -R3.reuse ;  /* 0x000000017272c824 */ /* 0x100fe200078e0a03 */
[----:B------:R-:W-:Y:S01]  /*33f0*/  ISETP.GE.AND P4, PT, R77, RZ, PT ;  /* 0x000000ff4d00720c */ /* 0x000fe20003f86270 */
[----:B------:R-:W-:Y:S01]  /*3400*/  @!P1 IMAD.IADD R116, R116, 0x1, -R3 ;  /* 0x0000000174749824 */ /* 0x000fe200078e0a03 */
[----:B------:R-:W-:Y:S01]  /*3410*/  ISETP.GE.AND P1, PT, R75, RZ, PT ;  /* 0x000000ff4b00720c */ /* 0x000fe20003f26270 */
[----:B------:R-:W-:Y:S02]  /*3420*/  IMAD.MOV.U32 R92, RZ, RZ, R64 ;  /* 0x000000ffff5c7224 */ /* 0x000fe400078e0040 */
[----:B------:R-:W-:Y:S01]  /*3430*/  @!P3 IMAD.MOV R94, RZ, RZ, -R94 ;  /* 0x000000ffff5eb224 */ /* 0x000fe200078e0a5e */
[----:B------:R-:W-:Y:S01]  /*3440*/  ISETP.GT.U32.AND P3, PT, R3, R108, PT ;  /* 0x0000006c0300720c */ /* 0x000fe20003f64070 */
[----:B------:R-:W-:-:S02]  /*3450*/  IMAD.MOV R28, RZ, RZ, -R28 ;  /* 0x000000ffff1c7224 */ /* 0x000fc400078e0a1c */
[----:B------:R-:W-:Y:S01]  /*3460*/  @!P2 IMAD.MOV R92, RZ, RZ, -R92 ;  /* 0x000000ffff5ca224 */ /* 0x000fe200078e0a5c */
[----:B------:R-:W-:Y:S01]  /*3470*/  ISETP.GT.U32.AND P2, PT, R3, R106, PT ;  /* 0x0000006a0300720c */ /* 0x000fe20003f44070 */
[C---:B------:R-:W-:Y:S02]  /*3480*/  IMAD R42, R59.reuse, R28, R29 ;  /* 0x0000001c3b2a7224 */ /* 0x040fe400078e021d */
[--C-:B------:R-:W-:Y:S01]  /*3490*/  @!P6 IMAD.IADD R104, R104, 0x1, -R3.reuse ;  /* 0x000000016868e824 */ /* 0x100fe200078e0a03 */
[----:B------:R-:W1:Y:S01]  /*34a0*/  LDC.64 R28, c[0x0][0x388] ;  /* 0x0000e200ff1c7b82 */ /* 0x000e620000000a00 */
[----:B------:R-:W-:Y:S01]  /*34b0*/  IMAD.MOV.U32 R96, RZ, RZ, R56 ;  /* 0x000000ffff607224 */ /* 0x000fe200078e0038 */
[----:B------:R-:W-:Y:S01]  /*34c0*/  ISETP.GT.U32.AND P6, PT, R59, R42, PT ;  /* 0x0000002a3b00720c */ /* 0x000fe20003fc4070 */
[----:B------:R-:W-:Y:S02]  /*34d0*/  IMAD.MOV.U32 R98, RZ, RZ, R58 ;  /* 0x000000ffff627224 */ /* 0x000fe400078e003a */
[----:B------:R-:W-:Y:S01]  /*34e0*/  @!P0 IMAD.MOV R96, RZ, RZ, -R96 ;  /* 0x000000ffff608224 */ /* 0x000fe200078e0a60 */
[C---:B------:R-:W-:Y:S01]  /*34f0*/  ISETP.GT.U32.AND P0, PT, R3.reuse, R110, PT ;  /* 0x0000006e0300720c */ /* 0x040fe20003f04070 */
[----:B------:R-:W-:Y:S01]  /*3500*/  @!P5 IMAD.MOV R98, RZ, RZ, -R98 ;  /* 0x000000ffff62d224 */ /* 0x000fe200078e0a62 */
[C---:B------:R-:W-:Y:S01]  /*3510*/  ISETP.GT.U32.AND P5, PT, R3.reuse, R112, PT ;  /* 0x000000700300720c */ /* 0x040fe20003fa4070 */
[----:B------:R-:W-:Y:S01]  /*3520*/  @!P4 IMAD.MOV R100, RZ, RZ, -R100 ;  /* 0x000000ffff64c224 */ /* 0x000fe200078e0a64 */
[C---:B------:R-:W-:Y:S01]  /*3530*/  ISETP.GT.U32.AND P4, PT, R3.reuse, R114, PT ;  /* 0x000000720300720c */ /* 0x040fe20003f84070 */
[----:B------:R-:W-:Y:S01]  /*3540*/  @!P1 IMAD.MOV R102, RZ, RZ, -R102 ;  /* 0x000000ffff669224 */ /* 0x000fe200078e0a66 */
[----:B------:R-:W-:Y:S01]  /*3550*/  ISETP.GT.U32.AND P1, PT, R3, R116, PT ;  /* 0x000000740300720c */ /* 0x000fe20003f24070 */
[--C-:B------:R-:W-:Y:S01]  /*3560*/  @!P3 IMAD.IADD R108, R108, 0x1, -R3.reuse ;  /* 0x000000016c6cb824 */ /* 0x100fe200078e0a03 */
[----:B------:R-:W-:Y:S01]  /*3570*/  ISETP.GE.AND P3, PT, R67, RZ, PT ;  /* 0x000000ff4300720c */ /* 0x000fe20003f66270 */
[----:B------:R-:W-:Y:S01]  /*3580*/  @!P2 IMAD.IADD R106, R106, 0x1, -R3 ;  /* 0x000000016a6aa824 */ /* 0x000fe200078e0a03 */
[----:B------:R-:W-:Y:S01]  /*3590*/  ISETP.GE.AND P2, PT, R65, RZ, PT ;  /* 0x000000ff4100720c */ /* 0x000fe20003f46270 */
[----:B------:R-:W-:-:S02]  /*35a0*/  @!P6 IMAD.IADD R42, R42, 0x1, -R59 ;  /* 0x000000012a2ae824 */ /* 0x000fc400078e0a3b */
[--C-:B------:R-:W-:Y:S01]  /*35b0*/  @!P0 IMAD.IADD R110, R110, 0x1, -R3.reuse ;  /* 0x000000016e6e8824 */ /* 0x100fe200078e0a03 */
[----:B------:R-:W-:Y:S01]  /*35c0*/  ISETP.GE.AND P0, PT, R69, RZ, PT ;  /* 0x000000ff4500720c */ /* 0x000fe20003f06270 */
[--C-:B------:R-:W-:Y:S01]  /*35d0*/  @!P5 IMAD.IADD R112, R112, 0x1, -R3.reuse ;  /* 0x000000017070d824 */ /* 0x100fe200078e0a03 */
[----:B------:R-:W-:Y:S01]  /*35e0*/  ISETP.GT.U32.AND P6, PT, R59, R42, PT ;  /* 0x0000002a3b00720c */ /* 0x000fe20003fc4070 */
[--C-:B------:R-:W-:Y:S01]  /*35f0*/  @!P4 IMAD.IADD R114, R114, 0x1, -R3.reuse ;  /* 0x000000017272c824 */ /* 0x100fe200078e0a03 */
[----:B------:R-:W-:Y:S01]  /*3600*/  ISETP.GE.AND P5, PT, R71, RZ, PT ;  /* 0x000000ff4700720c */ /* 0x000fe20003fa6270 */
[----:B------:R-:W-:Y:S01]  /*3610*/  @!P1 IMAD.IADD R116, R116, 0x1, -R3 ;  /* 0x0000000174749824 */ /* 0x000fe200078e0a03 */
[----:B------:R-:W-:Y:S01]  /*3620*/  ISETP.GE.AND P4, PT, R73, RZ, PT ;  /* 0x000000ff4900720c */ /* 0x000fe20003f86270 */
[----:B------:R-:W-:Y:S01]  /*3630*/  @!P3 IMAD.MOV R106, RZ, RZ, -R106 ;  /* 0x000000ffff6ab224 */ /* 0x000fe200078e0a6a */
[----:B------:R-:W-:Y:S01]  /*3640*/  ISETP.GE.AND P1, PT, R63, RZ, PT ;  /* 0x000000ff3f00720c */ /* 0x000fe20003f26270 */
[----:B------:R-:W-:Y:S01]  /*3650*/  @!P2 IMAD.MOV R104, RZ, RZ, -R104 ;  /* 0x000000ffff68a224 */ /* 0x000fe200078e0a68 */
[----:B------:R-:W-:-:S02]  /*3660*/  ISETP.GE.AND P3, PT, R0, RZ, PT ;  /* 0x000000ff0000720c */ /* 0x000fc40003f66270 */
[----:B------:R-:W-:Y:S01]  /*3670*/  ISETP.NE.AND P2, PT, R51, RZ, PT ;  /* 0x000000ff3300720c */ /* 0x000fe20003f45270 */
[----:B------:R-:W-:Y:S01]  /*3680*/  @!P0 IMAD.MOV R108, RZ, RZ, -R108 ;  /* 0x000000ffff6c8224 */ /* 0x000fe200078e0a6c */
[----:B------:R-:W-:Y:S01]  /*3690*/  LOP3.LUT R3, RZ, R51, RZ, 0x33, !PT ;  /* 0x00000033ff037212 */ /* 0x000fe200078e33ff */
[----:B------:R-:W-:Y:S01]  /*36a0*/  @!P6 IMAD.IADD R42, R42, 0x1, -R59 ;  /* 0x000000012a2ae824 */ /* 0x000fe200078e0a3b */
[----:B------:R-:W-:Y:S01]  /*36b0*/  ISETP.GE.AND P6, PT, R109, RZ, PT ;  /* 0x000000ff6d00720c */ /* 0x000fe20003fc6270 */
[----:B------:R-:W-:Y:S01]  /*36c0*/  @!P5 IMAD.MOV R110, RZ, RZ, -R110 ;  /* 0x000000ffff6ed224 */ /* 0x000fe200078e0a6e */
[C---:B------:R-:W-:Y:S01]  /*36d0*/  SEL R51, R3.reuse, R32, !P2 ;  /* 0x0000002003337207 */ /* 0x040fe20005000000 */
[----:B------:R-:W-:Y:S01]  /*36e0*/  @!P4 IMAD.MOV R112, RZ, RZ, -R112 ;  /* 0x000000ffff70c224 */ /* 0x000fe200078e0a70 */
[C---:B------:R-:W-:Y:S01]  /*36f0*/  SEL R32, R3.reuse, R37, !P2 ;  /* 0x0000002503207207 */ /* 0x040fe20005000000 */
[----:B------:R-:W-:Y:S01]  /*3700*/  @!P1 IMAD.MOV R114, RZ, RZ, -R114 ;  /* 0x000000ffff729224 */ /* 0x000fe200078e0a72 */
[C---:B------:R-:W-:Y:S01]  /*3710*/  SEL R56, R3.reuse, R38, !P2 ;  /* 0x0000002603387207 */ /* 0x040fe20005000000 */
[----:B------:R-:W-:Y:S01]  /*3720*/  @!P3 IMAD.MOV R116, RZ, RZ, -R116 ;  /* 0x000000ffff74b224 */ /* 0x000fe200078e0a74 */
[C---:B------:R-:W-:Y:S01]  /*3730*/  SEL R59, R3.reuse, R41, !P2 ;  /* 0x00000029033b7207 */ /* 0x040fe20005000000 */
[----:B0-----:R-:W-:Y:S01]  /*3740*/  IMAD R85, R32, UR5, RZ ;  /* 0x0000000520557c24 */ /* 0x001fe2000f8e02ff */
[C---:B------:R-:W-:Y:S01]  /*3750*/  SEL R7, R3.reuse, R4, !P2 ;  /* 0x0000000403077207 */ /* 0x040fe20005000000 */
[----:B------:R-:W-:Y:S01]  /*3760*/  IMAD R87, R56, UR5, RZ ;  /* 0x0000000538577c24 */ /* 0x000fe2000f8e02ff */
[----:B------:R-:W-:Y:S01]  /*3770*/  SEL R48, R3, R6, !P2 ;  /* 0x0000000603307207 */ /* 0x000fe20005000000 */
[----:B------:R-:W-:Y:S01]  /*3780*/  IMAD R93, R59, UR5, RZ ;  /* 0x000000053b5d7c24 */ /* 0x000fe2000f8e02ff */
[----:B------:R-:W-:Y:S01]  /*3790*/  SEL R49, R3, R31, !P2 ;  /* 0x0000001f03317207 */ /* 0x000fe20005000000 */
[----:B------:R-:W-:Y:S01]  /*37a0*/  IMAD R7, R7, UR5, RZ ;  /* 0x0000000507077c24 */ /* 0x000fe2000f8e02ff */
[C---:B------:R-:W-:Y:S01]  /*37b0*/  SEL R52, R3.reuse, R33, !P2 ;  /* 0x0000002103347207 */ /* 0x040fe20005000000 */
[----:B------:R-:W-:Y:S01]  /*37c0*/  @!P6 IMAD.MOV R42, RZ, RZ, -R42 ;  /* 0x000000ffff2ae224 */ /* 0x000fe200078e0a2a */
[----:B------:R-:W-:Y:S01]  /*37d0*/  SEL R53, R3, R34, !P2 ;  /* 0x0000002203357207 */ /* 0x000fe20005000000 */
[----:B------:R-:W-:Y:S01]  /*37e0*/  IMAD R49, R49, UR5, RZ ;  /* 0x0000000531317c24 */ /* 0x000fe2000f8e02ff */
[C---:B------:R-:W-:Y:S01]  /*37f0*/  SEL R54, R3.reuse, R35, !P2 ;  /* 0x0000002303367207 */ /* 0x040fe20005000000 */
[----:B------:R-:W-:Y:S01]  /*3800*/  IMAD R83, R52, UR5, RZ ;  /* 0x0000000534537c24 */ /* 0x000fe2000f8e02ff */
[----:B------:R-:W-:Y:S01]  /*3810*/  SEL R55, R3, R36, !P2 ;  /* 0x0000002403377207 */ /* 0x000fe20005000000 */
[----:B------:R-:W-:Y:S01]  /*3820*/  IMAD R51, R51, UR5, RZ ;  /* 0x0000000533337c24 */ /* 0x000fe2000f8e02ff */
[----:B------:R-:W-:Y:S01]  /*3830*/  SEL R57, R3, R40, !P2 ;  /* 0x0000002803397207 */ /* 0x000fe20005000000 */
[----:B------:R-:W-:Y:S01]  /*3840*/  IMAD R53, R53, UR5, RZ ;  /* 0x0000000535357c24 */ /* 0x000fe2000f8e02ff */
[----:B------:R-:W-:Y:S01]  /*3850*/  SEL R58, R3, R39, !P2 ;  /* 0x00000027033a7207 */ /* 0x000fe20005000000 */
[----:B------:R-:W-:Y:S01]  /*3860*/  IMAD R55, R55, UR5, RZ ;  /* 0x0000000537377c24 */ /* 0x000fe2000f8e02ff */
[----:B------:R-:W-:Y:S01]  /*3870*/  SEL R60, R3, R43, !P2 ;  /* 0x0000002b033c7207 */ /* 0x000fe20005000000 */
[----:B------:R-:W-:Y:S01]  /*3880*/  IMAD R89, R57, UR5, RZ ;  /* 0x0000000539597c24 */ /* 0x000fe2000f8e02ff */
[C---:B------:R-:W-:Y:S01]  /*3890*/  SEL R61, R3.reuse, R44, !P2 ;  /* 0x0000002c033d7207 */ /* 0x040fe20005000000 */
[----:B------:R-:W-:Y:S01]  /*38a0*/  IMAD R91, R58, UR5, RZ ;  /* 0x000000053a5b7c24 */ /* 0x000fe2000f8e02ff */
[C---:B------:R-:W-:Y:S01]  /*38b0*/  SEL R62, R3.reuse, R45, !P2 ;  /* 0x0000002d033e7207 */ /* 0x040fe20005000000 */
[----:B------:R-:W-:Y:S01]  /*38c0*/  IMAD R95, R60, UR5, RZ ;  /* 0x000000053c5f7c24 */ /* 0x000fe2000f8e02ff */
[----:B------:R-:W-:-:S02]  /*38d0*/  SEL R63, R3, R46, !P2 ;  /* 0x0000002e033f7207 */ /* 0x000fc40005000000 */
[C---:B------:R-:W-:Y:S02]  /*38e0*/  SEL R64, R3.reuse, R47, !P2 ;  /* 0x0000002f03407207 */ /* 0x040fe40005000000 */
[C---:B------:R-:W-:Y:S02]  /*38f0*/  SEL R9, R3.reuse, R9, !P2 ;  /* 0x0000000903097207 */ /* 0x040fe40005000000 */
[C---:B------:R-:W-:Y:S02]  /*3900*/  SEL R8, R3.reuse, R8, !P2 ;  /* 0x0000000803087207 */ /* 0x040fe40005000000 */
[----:B------:R-:W-:Y:S01]  /*3910*/  SEL R10, R3, R10, !P2 ;  /* 0x0000000a030a7207 */ /* 0x000fe20005000000 */
[----:B------:R-:W-:Y:S01]  /*3920*/  IMAD R9, R9, UR5, RZ ;  /* 0x0000000509097c24 */ /* 0x000fe2000f8e02ff */
[C---:B------:R-:W-:Y:S01]  /*3930*/  SEL R11, R3.reuse, R11, !P2 ;  /* 0x0000000b030b7207 */ /* 0x040fe20005000000 */
[----:B------:R-:W-:Y:S01]  /*3940*/  IMAD R59, R8, UR5, RZ ;  /* 0x00000005083b7c24 */ /* 0x000fe2000f8e02ff */
[C---:B------:R-:W-:Y:S01]  /*3950*/  SEL R12, R3.reuse, R12, !P2 ;  /* 0x0000000c030c7207 */ /* 0x040fe20005000000 */
[----:B------:R-:W-:Y:S01]  /*3960*/  IMAD R65, R10, UR5, RZ ;  /* 0x000000050a417c24 */ /* 0x000fe2000f8e02ff */
[----:B------:R-:W-:Y:S01]  /*3970*/  SEL R13, R3, R13, !P2 ;  /* 0x0000000d030d7207 */ /* 0x000fe20005000000 */
        /* <DEDUP_REMOVED lines=33> */
[----:B------:R-:W-:-:S02]  /*3b90*/  SEL R70, R3, R70, !P2 ;  /* 0x0000004603467207 */ /* 0x000fc40005000000 */
[C---:B------:R-:W-:Y:S02]  /*3ba0*/  SEL R72, R3.reuse, R72, !P2 ;  /* 0x0000004803487207 */ /* 0x040fe40005000000 */
[C---:B------:R-:W-:Y:S02]  /*3bb0*/  SEL R74, R3.reuse, R74, !P2 ;  /* 0x0000004a034a7207 */ /* 0x040fe40005000000 */
[C---:B------:R-:W-:Y:S02]  /*3bc0*/  SEL R76, R3.reuse, R76, !P2 ;  /* 0x0000004c034c7207 */ /* 0x040fe40005000000 */
[C---:B------:R-:W-:Y:S02]  /*3bd0*/  SEL R78, R3.reuse, R78, !P2 ;  /* 0x0000004e034e7207 */ /* 0x040fe40005000000 */
[C---:B------:R-:W-:Y:S02]  /*3be0*/  SEL R80, R3.reuse, R80, !P2 ;  /* 0x0000005003507207 */ /* 0x040fe40005000000 */
[----:B------:R-:W-:-:S02]  /*3bf0*/  SEL R47, R3, R82, !P2 ;  /* 0x00000052032f7207 */ /* 0x000fc40005000000 */
[C---:B------:R-:W-:Y:S02]  /*3c00*/  SEL R46, R3.reuse, R84, !P2 ;  /* 0x00000054032e7207 */ /* 0x040fe40005000000 */
[----:B------:R-:W-:Y:S01]  /*3c10*/  SEL R44, R3, R86, !P2 ;  /* 0x00000056032c7207 */ /* 0x000fe20005000000 */
[----:B------:R-:W-:Y:S01]  /*3c20*/  IMAD R47, R47, UR5, RZ ;  /* 0x000000052f2f7c24 */ /* 0x000fe2000f8e02ff */
[C---:B------:R-:W-:Y:S02]  /*3c30*/  SEL R45, R3.reuse, R88, !P2 ;  /* 0x00000058032d7207 */ /* 0x040fe40005000000 */
[C---:B------:R-:W-:Y:S02]  /*3c40*/  SEL R43, R3.reuse, R90, !P2 ;  /* 0x0000005a032b7207 */ /* 0x040fe40005000000 */
[C---:B------:R-:W-:Y:S02]  /*3c50*/  SEL R41, R3.reuse, R92, !P2 ;  /* 0x0000005c03297207 */ /* 0x040fe40005000000 */
[----:B------:R-:W-:Y:S01]  /*3c60*/  SEL R39, R3, R94, !P2 ;  /* 0x0000005e03277207 */ /* 0x000fe20005000000 */
[----:B------:R-:W-:Y:S01]  /*3c70*/  IMAD R43, R43, UR5, RZ ;  /* 0x000000052b2b7c24 */ /* 0x000fe2000f8e02ff */
[----:B------:R-:W-:-:S02]  /*3c80*/  SEL R40, R3, R96, !P2 ;  /* 0x0000006003287207 */ /* 0x000fc40005000000 */
[----:B------:R-:W-:Y:S02]  /*3c90*/  CS2R R96, SRZ ;  /* 0x0000000000607805 */ /* 0x000fe4000001ff00 */
[----:B------:R-:W-:Y:S01]  /*3ca0*/  SEL R6, R3, R98, !P2 ;  /* 0x0000006203067207 */ /* 0x000fe20005000000 */
[----:B------:R-:W-:Y:S01]  /*3cb0*/  IMAD R39, R39, UR5, RZ ;  /* 0x0000000527277c24 */ /* 0x000fe2000f8e02ff */
[C---:B------:R-:W-:Y:S02]  /*3cc0*/  SEL R34, R3.reuse, R100, !P2 ;  /* 0x0000006403227207 */ /* 0x040fe40005000000 */
[----:B------:R-:W-:Y:S02]  /*3cd0*/  CS2R R100, SRZ ;  /* 0x0000000000647805 */ /* 0x000fe4000001ff00 */
[----:B------:R-:W-:Y:S02]  /*3ce0*/  SEL R37, R3, R102, !P2 ;  /* 0x0000006603257207 */ /* 0x000fe40005000000 */
[----:B------:R-:W-:-:S02]  /*3cf0*/  CS2R R102, SRZ ;  /* 0x0000000000667805 */ /* 0x000fc4000001ff00 */
[C---:B------:R-:W-:Y:S02]  /*3d00*/  SEL R38, R3.reuse, R104, !P2 ;  /* 0x0000006803267207 */ /* 0x040fe40005000000 */
[----:B------:R-:W-:Y:S02]  /*3d10*/  CS2R R104, SRZ ;  /* 0x0000000000687805 */ /* 0x000fe4000001ff00 */
[C---:B------:R-:W-:Y:S02]  /*3d20*/  SEL R4, R3.reuse, R106, !P2 ;  /* 0x0000006a03047207 */ /* 0x040fe40005000000 */
[----:B------:R-:W-:Y:S02]  /*3d30*/  CS2R R106, SRZ ;  /* 0x00000000006a7805 */ /* 0x000fe4000001ff00 */
[----:B------:R-:W-:Y:S02]  /*3d40*/  SEL R31, R3, R108, !P2 ;  /* 0x0000006c031f7207 */ /* 0x000fe40005000000 */
[----:B------:R-:W-:-:S02]  /*3d50*/  CS2R R98, SRZ ;  /* 0x0000000000627805 */ /* 0x000fc4000001ff00 */
[C---:B------:R-:W-:Y:S02]  /*3d60*/  SEL R33, R3.reuse, R110, !P2 ;  /* 0x0000006e03217207 */ /* 0x040fe40005000000 */
[----:B------:R-:W-:Y:S01]  /*3d70*/  SEL R35, R3, R112, !P2 ;  /* 0x0000007003237207 */ /* 0x000fe20005000000 */
[----:B------:R-:W-:Y:S01]  /*3d80*/  IMAD R31, R31, UR5, RZ ;  /* 0x000000051f1f7c24 */ /* 0x000fe2000f8e02ff */
[----:B------:R-:W-:Y:S01]  /*3d90*/  SEL R32, R3, R114, !P2 ;  /* 0x0000007203207207 */ /* 0x000fe20005000000 */
[----:B------:R-:W-:Y:S01]  /*3da0*/  IMAD R33, R33, UR5, RZ ;  /* 0x0000000521217c24 */ /* 0x000fe2000f8e02ff */
[----:B------:R-:W-:Y:S02]  /*3db0*/  SEL R36, R3, R116, !P2 ;  /* 0x0000007403247207 */ /* 0x000fe40005000000 */
[-C--:B-1----:R-:W-:Y:S01]  /*3dc0*/  IADD3 R3, P4, PT, R85, R28.reuse, RZ ;  /* 0x0000001c55037210 */ /* 0x082fe20007f9e0ff */
[----:B------:R-:W-:Y:S01]  /*3dd0*/  IMAD R235, R32, UR5, RZ ;  /* 0x0000000520eb7c24 */ /* 0x000fe2000f8e02ff */
[----:B------:R-:W-:Y:S01]  /*3de0*/  IADD3 R57, P5, PT, R87, R28, RZ ;  /* 0x0000001c57397210 */ /* 0x000fe20007fbe0ff */
[----:B------:R-:W-:Y:S01]  /*3df0*/  IMAD R36, R36, UR5, RZ ;  /* 0x0000000524247c24 */ /* 0x000fe2000f8e02ff */
[----:B------:R-:W-:-:S02]  /*3e00*/  R2UR UR75, R3 ;  /* 0x00000000034b72ca */ /* 0x000fc400000e0000 */
[-C--:B------:R-:W-:Y:S02]  /*3e10*/  IADD3 R3, P1, PT, R93, R28.reuse, RZ ;  /* 0x0000001c5d037210 */ /* 0x080fe40007f3e0ff */
[----:B------:R-:W-:Y:S01]  /*3e20*/  R2UR UR74, R57 ;  /* 0x00000000394a72ca */ /* 0x000fe200000e0000 */
[----:B------:R-:W-:Y:S01]  /*3e30*/  IMAD R57, R48, UR5, RZ ;  /* 0x0000000530397c24 */ /* 0x000fe2000f8e02ff */
[----:B------:R-:W-:Y:S02]  /*3e40*/  R2UR UR71, R3 ;  /* 0x00000000034772ca */ /* 0x000fe400000e0000 */
[----:B------:R-:W-:Y:S02]  /*3e50*/  SHF.R.S32.HI R114, RZ, 0x1f, R7 ;  /* 0x0000001fff727819 */ /* 0x000fe40000011407 */
[----:B------:R-:W-:Y:S02]  /*3e60*/  IADD3 R3, P3, PT, R7, R28, RZ ;  /* 0x0000001c07037210 */ /* 0x000fe40007f7e0ff */
[----:B------:R-:W-:-:S02]  /*3e70*/  SHF.R.S32.HI R10, RZ, 0x1f, R57 ;  /* 0x0000001fff0a7819 */ /* 0x000fc40000011439 */
[-C--:B------:R-:W-:Y:S01]  /*3e80*/  IADD3 R7, P2, PT, R57, R28.reuse, RZ ;  /* 0x0000001c39077210 */ /* 0x080fe20007f5e0ff */
[----:B------:R-:W-:Y:S01]  /*3e90*/  IMAD.X R114, R114, 0x1, R29, P3 ;  /* 0x0000000172727824 */ /* 0x000fe200018e061d */
[----:B------:R-:W-:Y:S02]  /*3ea0*/  SHF.R.S32.HI R116, RZ, 0x1f, R9 ;  /* 0x0000001fff747819 */ /* 0x000fe40000011409 */
[-C--:B------:R-:W-:Y:S01]  /*3eb0*/  IADD3 R8, P3, PT, R9, R28.reuse, RZ ;  /* 0x0000001c09087210 */ /* 0x080fe20007f7e0ff */
[----:B------:R-:W-:Y:S01]  /*3ec0*/  IMAD.X R115, R10, 0x1, R29, P2 ;  /* 0x000000010a737824 */ /* 0x000fe200010e061d */
[----:B------:R-:W-:Y:S02]  /*3ed0*/  SHF.R.S32.HI R14, RZ, 0x1f, R59 ;  /* 0x0000001fff0e7819 */ /* 0x000fe4000001143b */
[----:B------:R-:W-:Y:S01]  /*3ee0*/  IADD3 R10, P2, PT, R59, R28, RZ ;  /* 0x0000001c3b0a7210 */ /* 0x000fe20007f5e0ff */
[----:B------:R-:W-:Y:S01]  /*3ef0*/  IMAD.X R116, R116, 0x1, R29, P3 ;  /* 0x0000000174747824 */ /* 0x000fe200018e061d */
[----:B------:R-:W-:-:S02]  /*3f00*/  SHF.R.S32.HI R118, RZ, 0x1f, R65 ;  /* 0x0000001fff767819 */ /* 0x000fc40000011441 */
[-C--:B------:R-:W-:Y:S01]  /*3f10*/  IADD3 R12, P3, PT, R65, R28.reuse, RZ ;  /* 0x0000001c410c7210 */ /* 0x080fe20007f7e0ff */
[----:B------:R-:W-:Y:S01]  /*3f20*/  IMAD.X R117, R14, 0x1, R29, P2 ;  /* 0x000000010e757824 */ /* 0x000fe200010e061d */
[----:B------:R-:W-:Y:S01]  /*3f30*/  SHF.R.S32.HI R16, RZ, 0x1f, R11 ;  /* 0x0000001fff107819 */ /* 0x000fe2000001140b */
[----:B------:R-:W-:Y:S01]  /*3f40*/  IMAD R65, R64, UR5, RZ ;  /* 0x0000000540417c24 */ /* 0x000fe2000f8e02ff */
[-C--:B------:R-:W-:Y:S01]  /*3f50*/  IADD3 R14, P2, PT, R11, R28.reuse, RZ ;  /* 0x0000001c0b0e7210 */ /* 0x080fe20007f5e0ff */
[----:B------:R-:W-:Y:S01]  /*3f60*/  IMAD.X R118, R118, 0x1, R29, P3 ;  /* 0x0000000176767824 */ /* 0x000fe200018e061d */
[----:B------:R-:W-:Y:S02]  /*3f70*/  SHF.R.S32.HI R124, RZ, 0x1f, R67 ;  /* 0x0000001fff7c7819 */ /* 0x000fe40000011443 */
[-C--:B------:R-:W-:Y:S01]  /*3f80*/  IADD3 R9, P3, PT, R67, R28.reuse, RZ ;  /* 0x0000001c43097210 */ /* 0x080fe20007f7e0ff */
[----:B------:R-:W-:Y:S01]  /*3f90*/  IMAD.X R119, R16, 0x1, R29, P2 ;  /* 0x0000000110777824 */ /* 0x000fe200010e061d */
[----:B------:R-:W-:Y:S01]  /*3fa0*/  SHF.R.S32.HI R18, RZ, 0x1f, R13 ;  /* 0x0000001fff127819 */ /* 0x000fe2000001140d */
[----:B------:R-:W-:Y:S01]  /*3fb0*/  IMAD R67, R68, UR5, RZ ;  /* 0x0000000544437c24 */ /* 0x000fe2000f8e02ff */
[----:B------:R-:W-:Y:S01]  /*3fc0*/  IADD3 R11, P2, PT, R13, R28, RZ ;  /* 0x0000001c0d0b7210 */ /* 0x000fe20007f5e0ff */
[----:B------:R-:W-:Y:S01]  /*3fd0*/  IMAD.X R124, R124, 0x1, R29, P3 ;  /* 0x000000017c7c7824 */ /* 0x000fe200018e061d */
[----:B------:R-:W-:-:S02]  /*3fe0*/  SHF.R.S32.HI R126, RZ, 0x1f, R69 ;  /* 0x0000001fff7e7819 */ /* 0x000fc40000011445 */
[-C--:B------:R-:W-:Y:S01]  /*3ff0*/  IADD3 R13, P3, PT, R69, R28.reuse, RZ ;  /* 0x0000001c450d7210 */ /* 0x080fe20007f7e0ff */
[----:B------:R-:W-:Y:S01]  /*4000*/  IMAD.X R125, R18, 0x1, R29, P2 ;  /* 0x00000001127d7824 */ /* 0x000fe200010e061d */
[----:B------:R-:W-:Y:S01]  /*4010*/  SHF.R.S32.HI R20, RZ, 0x1f, R15 ;  /* 0x0000001fff147819 */ /* 0x000fe2000001140f */
[----:B------:R-:W-:Y:S01]  /*4020*/  IMAD R69, R70, UR5, RZ ;  /* 0x0000000546457c24 */ /* 0x000fe2000f8e02ff */
[----:B------:R-:W-:Y:S01]  /*4030*/  SHF.R.S32.HI R128, RZ, 0x1f, R71 ;  /* 0x0000001fff807819 */ /* 0x000fe20000011447 */
[--C-:B------:R-:W-:Y:S01]  /*4040*/  IMAD.X R126, R126, 0x1, R29.reuse, P3 ;  /* 0x000000017e7e7824 */ /* 0x100fe200018e061d */
[-C--:B------:R-:W-:Y:S02]  /*4050*/  IADD3 R15, P2, PT, R15, R28.reuse, RZ ;  /* 0x0000001c0f0f7210 */ /* 0x080fe40007f5e0ff */
[----:B------:R-:W-:Y:S01]  /*4060*/  IADD3 R16, P3, PT, R71, R28, RZ ;  /* 0x0000001c47107210 */ /* 0x000fe20007f7e0ff */
[----:B------:R-:W-:Y:S01]  /*4070*/  IMAD R71, R72, UR5, RZ ;  /* 0x0000000548477c24 */ /* 0x000fe2000f8e02ff */
[----:B------:R-:W-:Y:S01]  /*4080*/  ISETP.NE.AND P0, PT, R50, RZ, PT ;  /* 0x000000ff3200720c */ /* 0x000fe20003f05270 */
[----:B------:R-:W-:Y:S01]  /*4090*/  IMAD.X R127, R20, 0x1, R29, P2 ;  /* 0x00000001147f7824 */ /* 0x000fe200010e061d */
[----:B------:R-:W-:Y:S01]  /*40a0*/  SHF.R.S32.HI R22, RZ, 0x1f, R17 ;  /* 0x0000001fff167819 */ /* 0x000fe20000011411 */
[----:B------:R-:W-:Y:S01]  /*40b0*/  IMAD.X R128, R128, 0x1, R29, P3 ;  /* 0x0000000180807824 */ /* 0x000fe200018e061d */
[----:B------:R-:W-:-:S02]  /*40c0*/  SHF.R.S32.HI R130, RZ, 0x1f, R73 ;  /* 0x0000001fff827819 */ /* 0x000fc40000011449 */
[-C--:B------:R-:W-:Y:S02]  /*40d0*/  IADD3 R17, P2, PT, R17, R28.reuse, RZ ;  /* 0x0000001c11117210 */ /* 0x080fe40007f5e0ff */
[-C--:B------:R-:W-:Y:S01]  /*40e0*/  IADD3 R18, P3, PT, R73, R28.reuse, RZ ;  /* 0x0000001c49127210 */ /* 0x080fe20007f7e0ff */
[----:B------:R-:W-:Y:S01]  /*40f0*/  IMAD R73, R76, UR5, RZ ;  /* 0x000000054c497c24 */ /* 0x000fe2000f8e02ff */
[----:B------:R-:W-:Y:S01]  /*4100*/  SHF.R.S32.HI R24, RZ, 0x1f, R19 ;  /* 0x0000001fff187819 */ /* 0x000fe20000011413 */
[----:B------:R-:W-:Y:S01]  /*4110*/  IMAD.X R129, R22, 0x1, R29, P2 ;  /* 0x0000000116817824 */ /* 0x000fe200010e061d */
[----:B------:R-:W-:Y:S01]  /*4120*/  SHF.R.S32.HI R132, RZ, 0x1f, R75 ;  /* 0x0000001fff847819 */ /* 0x000fe2000001144b */
[----:B------:R-:W-:Y:S01]  /*4130*/  IMAD.X R130, R130, 0x1, R29, P3 ;  /* 0x0000000182827824 */ /* 0x000fe200018e061d */
[-C--:B------:R-:W-:Y:S02]  /*4140*/  IADD3 R19, P2, PT, R19, R28.reuse, RZ ;  /* 0x0000001c13137210 */ /* 0x080fe40007f5e0ff */
[----:B------:R-:W-:Y:S01]  /*4150*/  IADD3 R20, P3, PT, R75, R28, RZ ;  /* 0x0000001c4b147210 */ /* 0x000fe20007f7e0ff */
[----:B------:R-:W-:Y:S01]  /*4160*/  IMAD R75, R78, UR5, RZ ;  /* 0x000000054e4b7c24 */ /* 0x000fe2000f8e02ff */
[----:B------:R-:W-:Y:S01]  /*4170*/  SHF.R.S32.HI R142, RZ, 0x1f, R21 ;  /* 0x0000001fff8e7819 */ /* 0x000fe20000011415 */
[--C-:B------:R-:W-:Y:S01]  /*4180*/  IMAD.X R131, R24, 0x1, R29.reuse, P2 ;  /* 0x0000000118837824 */ /* 0x100fe200010e061d */
[----:B------:R-:W-:Y:S01]  /*4190*/  @!P0 LOP3.LUT R42, RZ, R50, RZ, 0x33, !PT ;  /* 0x00000032ff2a8212 */ /* 0x000fe200078e33ff */
[----:B------:R-:W-:Y:S01]  /*41a0*/  IMAD.X R132, R132, 0x1, R29, P3 ;  /* 0x0000000184847824 */ /* 0x000fe200018e061d */
[----:B------:R-:W-:-:S02]  /*41b0*/  SHF.R.S32.HI R26, RZ, 0x1f, R77 ;  /* 0x0000001fff1a7819 */ /* 0x000fc4000001144d */
[-C--:B------:R-:W-:Y:S02]  /*41c0*/  IADD3 R21, P2, PT, R21, R28.reuse, RZ ;  /* 0x0000001c15157210 */ /* 0x080fe40007f5e0ff */
[-C--:B------:R-:W-:Y:S01]  /*41d0*/  IADD3 R22, P3, PT, R77, R28.reuse, RZ ;  /* 0x0000001c4d167210 */ /* 0x080fe20007f7e0ff */
[----:B------:R-:W-:Y:S01]  /*41e0*/  IMAD R77, R80, UR5, RZ ;  /* 0x00000005504d7c24 */ /* 0x000fe2000f8e02ff */
[----:B------:R-:W-:Y:S01]  /*41f0*/  IADD3 R50, P0, PT, R91, R28, RZ ;  /* 0x0000001c5b327210 */ /* 0x000fe20007f1e0ff */
[----:B------:R-:W-:Y:S01]  /*4200*/  IMAD.X R142, R142, 0x1, R29, P2 ;  /* 0x000000018e8e7824 */ /* 0x000fe200010e061d */
[----:B------:R-:W-:Y:S01]  /*4210*/  SHF.R.S32.HI R48, RZ, 0x1f, R23 ;  /* 0x0000001fff307819 */ /* 0x000fe20000011417 */
[----:B------:R-:W-:Y:S01]  /*4220*/  IMAD.X R143, R26, 0x1, R29, P3 ;  /* 0x000000011a8f7824 */ /* 0x000fe200018e061d */
[----:B------:R-:W-:Y:S02]  /*4230*/  R2UR UR72, R50 ;  /* 0x00000000324872ca */ /* 0x000fe400000e0000 */
        /* <DEDUP_REMOVED lines=9> */
[-C--:B------:R-:W-:Y:S01]  /*42d0*/  IADD3 R26, P3, PT, R81, R28.reuse, RZ ;  /* 0x0000001c511a7210 */ /* 0x080fe20007f7e0ff */
[----:B------:R-:W-:Y:S01]  /*42e0*/  IMAD R81, R45, UR5, RZ ;  /* 0x000000052d517c24 */ /* 0x000fe2000f8e02ff */
[----:B------:R-:W-:Y:S01]  /*42f0*/  SHF.R.S32.HI R48, RZ, 0x1f, R27 ;  /* 0x0000001fff307819 */ /* 0x000fe2000001141b */
[--C-:B------:R-:W-:Y:S01]  /*4300*/  IMAD.X R200, R200, 0x1, R29.reuse, P2 ;  /* 0x00000001c8c87824 */ /* 0x100fe200010e061d */
[----:B------:R-:W-:Y:S01]  /*4310*/  IADD3 R27, P2, PT, R27, R28, RZ ;  /* 0x0000001c1b1b7210 */ /* 0x000fe20007f5e0ff */
[----:B------:R-:W-:Y:S01]  /*4320*/  IMAD.X R201, R52, 0x1, R29, P3 ;  /* 0x0000000134c97824 */ /* 0x000fe200018e061d */
[----:B------:R-:W-:-:S02]  /*4330*/  SHF.R.S32.HI R212, RZ, 0x1f, R49 ;  /* 0x0000001fffd47819 */ /* 0x000fc40000011431 */
[-C--:B------:R-:W-:Y:S01]  /*4340*/  IADD3 R108, P3, PT, R49, R28.reuse, RZ ;  /* 0x0000001c316c7210 */ /* 0x080fe20007f7e0ff */
[----:B------:R-:W-:Y:S01]  /*4350*/  IMAD.X R205, R48, 0x1, R29, P2 ;  /* 0x0000000130cd7824 */ /* 0x000fe200010e061d */
[----:B------:R-:W-:Y:S02]  /*4360*/  SHF.R.S32.HI R48, RZ, 0x1f, R51 ;  /* 0x0000001fff307819 */ /* 0x000fe40000011433 */
[----:B------:R-:W-:Y:S01]  /*4370*/  SHF.R.S32.HI R50, RZ, 0x1f, R83 ;  /* 0x0000001fff327819 */ /* 0x000fe20000011453 */
[--C-:B------:R-:W-:Y:S01]  /*4380*/  IMAD.X R212, R212, 0x1, R29.reuse, P3 ;  /* 0x00000001d4d47824 */ /* 0x100fe200018e061d */
[-C--:B------:R-:W-:Y:S01]  /*4390*/  IADD3 R109, P3, PT, R51, R28.reuse, RZ ;  /* 0x0000001c336d7210 */ /* 0x080fe20007f7e0ff */
[----:B------:R-:W-:Y:S01]  /*43a0*/  IMAD R51, R61, UR5, RZ ;  /* 0x000000053d337c24 */ /* 0x000fe2000f8e02ff */
[-C--:B------:R-:W-:Y:S02]  /*43b0*/  IADD3 R49, P2, PT, R95, R28.reuse, RZ ;  /* 0x0000001c5f317210 */ /* 0x080fe40007f5e0ff */
[-C--:B------:R-:W-:Y:S01]  /*43c0*/  IADD3 R56, P6, PT, R89, R28.reuse, RZ ;  /* 0x0000001c59387210 */ /* 0x080fe20007fde0ff */
[----:B------:R-:W-:Y:S01]  /*43d0*/  IMAD.X R213, R48, 0x1, R29, P3 ;  /* 0x0000000130d57824 */ /* 0x000fe200018e061d */
[----:B------:R-:W-:-:S02]  /*43e0*/  IADD3 R110, P3, PT, R83, R28, RZ ;  /* 0x0000001c536e7210 */ /* 0x000fc40007f7e0ff */
[----:B------:R-:W-:Y:S02]  /*43f0*/  CS2R R82, SRZ ;  /* 0x0000000000527805 */ /* 0x000fe4000001ff00 */
[----:B------:R-:W-:Y:S01]  /*4400*/  R2UR UR70, R49 ;  /* 0x00000000314672ca */ /* 0x000fe200000e0000 */
[----:B------:R-:W-:Y:S01]  /*4410*/  IMAD R49, R54, UR5, RZ ;  /* 0x0000000536317c24 */ /* 0x000fe2000f8e02ff */
[----:B------:R-:W-:Y:S01]  /*4420*/  SHF.R.S32.HI R48, RZ, 0x1f, R53 ;  /* 0x0000001fff307819 */ /* 0x000fe20000011435 */
[----:B------:R-:W-:Y:S01]  /*4430*/  IMAD.X R217, R50, 0x1, R29, P3 ;  /* 0x0000000132d97824 */ /* 0x000fe200018e061d */
[-C--:B------:R-:W-:Y:S01]  /*4440*/  IADD3 R111, P3, PT, R53, R28.reuse, RZ ;  /* 0x0000001c356f7210 */ /* 0x080fe20007f7e0ff */
[----:B------:R-:W-:Y:S01]  /*4450*/  IMAD R53, R62, UR5, RZ ;  /* 0x000000053e357c24 */ /* 0x000fe2000f8e02ff */
[----:B------:R-:W-:Y:S02]  /*4460*/  SHF.R.S32.HI R222, RZ, 0x1f, R49 ;  /* 0x0000001fffde7819 */ /* 0x000fe40000011431 */
[----:B------:R-:W-:Y:S01]  /*4470*/  SHF.R.S32.HI R50, RZ, 0x1f, R85 ;  /* 0x0000001fff327819 */ /* 0x000fe20000011455 */
[----:B------:R-:W-:Y:S01]  /*4480*/  IMAD.X R221, R48, 0x1, R29, P3 ;  /* 0x0000000130dd7824 */ /* 0x000fe200018e061d */
[-C--:B------:R-:W-:Y:S01]  /*4490*/  IADD3 R112, P3, PT, R49, R28.reuse, RZ ;  /* 0x0000001c31707210 */ /* 0x080fe20007f7e0ff */
[----:B------:R-:W-:Y:S01]  /*44a0*/  IMAD R49, R63, UR5, RZ ;  /* 0x000000053f317c24 */ /* 0x000fe2000f8e02ff */
[----:B------:R-:W-:Y:S01]  /*44b0*/  SHF.R.S32.HI R48, RZ, 0x1f, R55 ;  /* 0x0000001fff307819 */ /* 0x000fe20000011437 */
[----:B------:R-:W-:Y:S01]  /*44c0*/  IMAD.X R63, R50, 0x1, R29, P4 ;  /* 0x00000001323f7824 */ /* 0x000fe200020e061d */
[----:B------:R-:W-:Y:S01]  /*44d0*/  SHF.R.S32.HI R62, RZ, 0x1f, R87 ;  /* 0x0000001fff3e7819 */ /* 0x000fe20000011457 */
[----:B------:R-:W-:Y:S01]  /*44e0*/  IMAD.X R222, R222, 0x1, R29, P3 ;  /* 0x00000001dede7824 */ /* 0x000fe200018e061d */
[----:B------:R-:W-:-:S02]  /*44f0*/  IADD3 R113, P3, PT, R55, R28, RZ ;  /* 0x0000001c37717210 */ /* 0x000fc40007f7e0ff */
[----:B------:R-:W-:Y:S02]  /*4500*/  CS2R R84, SRZ ;  /* 0x0000000000547805 */ /* 0x000fe4000001ff00 */
[----:B------:R-:W-:Y:S01]  /*4510*/  SHF.R.S32.HI R52, RZ, 0x1f, R89 ;  /* 0x0000001fff347819 */ /* 0x000fe20000011459 */
[--C-:B------:R-:W-:Y:S01]  /*4520*/  IMAD.X R62, R62, 0x1, R29.reuse, P5 ;  /* 0x000000013e3e7824 */ /* 0x100fe200028e061d */
[-C--:B------:R-:W-:Y:S01]  /*4530*/  IADD3 R50, P5, PT, R49, R28.reuse, RZ ;  /* 0x0000001c31327210 */ /* 0x080fe20007fbe0ff */
[--C-:B------:R-:W-:Y:S01]  /*4540*/  IMAD.X R233, R48, 0x1, R29.reuse, P3 ;  /* 0x0000000130e97824 */ /* 0x100fe200018e061d */
[-C--:B------:R-:W-:Y:S01]  /*4550*/  IADD3 R55, P3, PT, R51, R28.reuse, RZ ;  /* 0x0000001c33377210 */ /* 0x080fe20007f7e0ff */
[----:B------:R-:W-:Y:S01]  /*4560*/  IMAD.X R61, R52, 0x1, R29, P6 ;  /* 0x00000001343d7824 */ /* 0x000fe200030e061d */
[----:B------:R-:W-:Y:S02]  /*4570*/  IADD3 R48, P6, PT, R65, R28, RZ ;  /* 0x0000001c41307210 */ /* 0x000fe40007fde0ff */
[----:B------:R-:W-:-:S02]  /*4580*/  CS2R R88, SRZ ;  /* 0x0000000000587805 */ /* 0x000fc4000001ff00 */
[----:B------:R-:W-:Y:S02]  /*4590*/  R2UR UR67, R50 ;  /* 0x00000000324372ca */ /* 0x000fe400000e0000 */
[----:B------:R-:W-:Y:S02]  /*45a0*/  CS2R R86, SRZ ;  /* 0x0000000000567805 */ /* 0x000fe4000001ff00 */
[----:B------:R-:W-:Y:S02]  /*45b0*/  R2UR UR66, R48 ;  /* 0x00000000304272ca */ /* 0x000fe400000e0000 */
[----:B------:R-:W-:Y:S01]  /*45c0*/  R2UR UR69, R55 ;  /* 0x00000000374572ca */ /* 0x000fe200000e0000 */
[----:B------:R-:W-:Y:S01]  /*45d0*/  IMAD R55, R66, UR5, RZ ;  /* 0x0000000542377c24 */ /* 0x000fe2000f8e02ff */
[----:B------:R-:W-:Y:S02]  /*45e0*/  SHF.R.S32.HI R60, RZ, 0x1f, R91 ;  /* 0x0000001fff3c7819 */ /* 0x000fe4000001145b */
[----:B------:R-:W-:-:S02]  /*45f0*/  CS2R R90, SRZ ;  /* 0x00000000005a7805 */ /* 0x000fc4000001ff00 */
[----:B------:R-:W-:Y:S02]  /*4600*/  SHF.R.S32.HI R48, RZ, 0x1f, R93 ;  /* 0x0000001fff307819 */ /* 0x000fe4000001145d */
[----:B------:R-:W-:Y:S02]  /*4610*/  CS2R R92, SRZ ;  /* 0x00000000005c7805 */ /* 0x000fe4000001ff00 */
[----:B------:R-:W-:Y:S01]  /*4620*/  SHF.R.S32.HI R50, RZ, 0x1f, R51 ;  /* 0x0000001fff327819 */ /* 0x000fe20000011433 */
[--C-:B------:R-:W-:Y:S01]  /*4630*/  IMAD.X R60, R60, 0x1, R29.reuse, P0 ;  /* 0x000000013c3c7824 */ /* 0x100fe200000e061d */
[----:B------:R-:W-:Y:S01]  /*4640*/  IADD3 R54, P4, PT, R53, R28, RZ ;  /* 0x0000001c35367210 */ /* 0x000fe20007f9e0ff */
[----:B------:R-:W-:Y:S01]  /*4650*/  IMAD.X R59, R48, 0x1, R29, P1 ;  /* 0x00000001303b7824 */ /* 0x000fe200008e061d */
[----:B------:R-:W-:Y:S01]  /*4660*/  SHF.R.S32.HI R58, RZ, 0x1f, R95 ;  /* 0x0000001fff3a7819 */ /* 0x000fe2000001145f */
[----:B------:R-:W-:Y:S01]  /*4670*/  IMAD.X R57, R50, 0x1, R29, P3 ;  /* 0x0000000132397824 */ /* 0x000fe200018e061d */
[----:B------:R-:W-:-:S02]  /*4680*/  R2UR UR68, R54 ;  /* 0x00000000364472ca */ /* 0x000fc400000e0000 */
[----:B------:R-:W-:Y:S02]  /*4690*/  CS2R R94, SRZ ;  /* 0x00000000005e7805 */ /* 0x000fe4000001ff00 */
[-C--:B------:R-:W-:Y:S01]  /*46a0*/  IADD3 R54, P0, PT, R55, R28.reuse, RZ ;  /* 0x0000001c37367210 */ /* 0x080fe20007f1e0ff */
[----:B------:R-:W-:Y:S01]  /*46b0*/  IMAD.X R58, R58, 0x1, R29, P2 ;  /* 0x000000013a3a7824 */ /* 0x000fe200010e061d */
[-C--:B------:R-:W-:Y:S02]  /*46c0*/  IADD3 R48, P3, PT, R71, R28.reuse, RZ ;  /* 0x0000001c47307210 */ /* 0x080fe40007f7e0ff */
[----:B------:R-:W-:Y:S02]  /*46d0*/  IADD3 R51, P2, PT, R69, R28, RZ ;  /* 0x0000001c45337210 */ /* 0x000fe40007f5e0ff */
[----:B------:R-:W-:Y:S02]  /*46e0*/  R2UR UR73, R56 ;  /* 0x00000000384972ca */ /* 0x000fe400000e0000 */
[----:B------:R-:W-:-:S02]  /*46f0*/  R2UR UR65, R54 ;  /* 0x00000000364172ca */ /* 0x000fc400000e0000 */
[----:B------:R-:W-:Y:S02]  /*4700*/  R2UR UR62, R48 ;  /* 0x00000000303e72ca */ /* 0x000fe400000e0000 */
[----:B------:R-:W-:Y:S01]  /*4710*/  R2UR UR63, R51 ;  /* 0x00000000333f72ca */ /* 0x000fe200000e0000 */
[----:B------:R-:W-:Y:S01]  /*4720*/  IMAD R51, R74, UR5, RZ ;  /* 0x000000054a337c24 */ /* 0x000fe2000f8e02ff */
[----:B------:R-:W-:Y:S02]  /*4730*/  SHF.R.S32.HI R56, RZ, 0x1f, R53 ;  /* 0x0000001fff387819 */ /* 0x000fe40000011435 */
[----:B------:R-:W-:Y:S02]  /*4740*/  SHF.R.S32.HI R48, RZ, 0x1f, R49 ;  /* 0x0000001fff307819 */ /* 0x000fe40000011431 */
[----:B------:R-:W-:Y:S01]  /*4750*/  SHF.R.S32.HI R54, RZ, 0x1f, R65 ;  /* 0x0000001fff367819 */ /* 0x000fe20000011441 */
[----:B------:R-:W-:Y:S01]  /*4760*/  IMAD.X R56, R56, 0x1, R29, P4 ;  /* 0x0000000138387824 */ /* 0x000fe200020e061d */
[-C--:B------:R-:W-:Y:S01]  /*4770*/  IADD3 R52, P1, PT, R67, R28.reuse, RZ ;  /* 0x0000001c43347210 */ /* 0x080fe20007f3e0ff */
[----:B------:R-:W-:Y:S01]  /*4780*/  IMAD R65, R46, UR5, RZ ;  /* 0x000000052e417c24 */ /* 0x000fe2000f8e02ff */
[----:B------:R-:W-:Y:S01]  /*4790*/  SHF.R.S32.HI R50, RZ, 0x1f, R55 ;  /* 0x0000001fff327819 */ /* 0x000fe20000011437 */
[--C-:B------:R-:W-:Y:S01]  /*47a0*/  IMAD.X R55, R48, 0x1, R29.reuse, P5 ;  /* 0x0000000130377824 */ /* 0x100fe200028e061d */
[----:B------:R-:W-:Y:S01]  /*47b0*/  R2UR UR64, R52 ;  /* 0x00000000344072ca */ /* 0x000fe200000e0000 */
[--C-:B------:R-:W-:Y:S01]  /*47c0*/  IMAD.X R54, R54, 0x1, R29.reuse, P6 ;  /* 0x0000000136367824 */ /* 0x100fe200030e061d */
[-C--:B------:R-:W-:Y:S01]  /*47d0*/  IADD3 R64, P4, PT, R51, R28.reuse, RZ ;  /* 0x0000001c33407210 */ /* 0x080fe20007f9e0ff */
[----:B------:R-:W-:Y:S01]  /*47e0*/  IMAD.X R53, R50, 0x1, R29, P0 ;  /* 0x0000000132357824 */ /* 0x000fe200000e061d */
[----:B------:R-:W-:-:S02]  /*47f0*/  IADD3 R52, P5, PT, R73, R28, RZ ;  /* 0x0000001c49347210 */ /* 0x000fc40007fbe0ff */
[-C--:B------:R-:W-:Y:S02]  /*4800*/  IADD3 R49, P6, PT, R75, R28.reuse, RZ ;  /* 0x0000001c4b317210 */ /* 0x080fe40007fde0ff */
[----:B------:R-:W-:Y:S01]  /*4810*/  SHF.R.S32.HI R44, RZ, 0x1f, R69 ;  /* 0x0000001fff2c7819 */ /* 0x000fe20000011445 */
[----:B------:R-:W-:Y:S01]  /*4820*/  IMAD R69, R40, UR5, RZ ;  /* 0x0000000528457c24 */ /* 0x000fe2000f8e02ff */
[----:B------:R-:W-:Y:S02]  /*4830*/  SHF.R.S32.HI R46, RZ, 0x1f, R51 ;  /* 0x0000001fff2e7819 */ /* 0x000fe40000011433 */
[----:B------:R-:W-:Y:S01]  /*4840*/  R2UR UR60, R52 ;  /* 0x00000000343c72ca */ /* 0x000fe200000e0000 */
[--C-:B------:R-:W-:Y:S01]  /*4850*/  IMAD.X R51, R44, 0x1, R29.reuse, P2 ;  /* 0x000000012c337824 */ /* 0x100fe200010e061d */
[----:B------:R-:W-:Y:S01]  /*4860*/  R2UR UR59, R49 ;  /* 0x00000000313b72ca */ /* 0x000fe200000e0000 */
[----:B------:R-:W-:Y:S01]  /*4870*/  IMAD.X R49, R46, 0x1, R29, P4 ;  /* 0x000000012e317824 */ /* 0x000fe200020e061d */
[----:B------:R-:W-:Y:S01]  /*4880*/  SHF.R.S32.HI R52, RZ, 0x1f, R67 ;  /* 0x0000001fff347819 */ /* 0x000fe20000011443 */
[----:B------:R-:W-:Y:S01]  /*4890*/  IMAD R67, R41, UR5, RZ ;  /* 0x0000000529437c24 */ /* 0x000fe2000f8e02ff */
[----:B------:R-:W-:Y:S01]  /*48a0*/  SHF.R.S32.HI R50, RZ, 0x1f, R71 ;  /* 0x0000001fff327819 */ /* 0x000fe20000011447 */
[----:B------:R-:W-:Y:S01]  /*48b0*/  IMAD R71, R6, UR5, RZ ;  /* 0x0000000506477c24 */ /* 0x000fe2000f8e02ff */
[-C--:B------:R-:W-:Y:S01]  /*48c0*/  IADD3 R48, P0, PT, R77, R28.reuse, RZ ;  /* 0x0000001c4d307210 */ /* 0x080fe20007f1e0ff */
[--C-:B------:R-:W-:Y:S01]  /*48d0*/  IMAD.X R52, R52, 0x1, R29.reuse, P1 ;  /* 0x0000000134347824 */ /* 0x100fe200008e061d */
[----:B------:R-:W-:Y:S01]  /*48e0*/  IADD3 R44, P4, PT, R81, R28, RZ ;  /* 0x0000001c512c7210 */ /* 0x000fe20007f9e0ff */
[----:B------:R-:W-:Y:S01]  /*48f0*/  IMAD.X R50, R50, 0x1, R29, P3 ;  /* 0x0000000132327824 */ /* 0x000fe200018e061d */
[----:B------:R-:W-:-:S02]  /*4900*/  R2UR UR61, R64 ;  /* 0x00000000403d72ca */ /* 0x000fc400000e0000 */
[----:B------:R-:W-:Y:S02]  /*4910*/  R2UR UR58, R48 ;  /* 0x00000000303a72ca */ /* 0x000fe400000e0000 */
[----:B------:R-:W-:Y:S02]  /*4920*/  R2UR UR54, R44 ;  /* 0x000000002c3672ca */ /* 0x000fe400000e0000 */
[-C--:B------:R-:W-:Y:S02]  /*4930*/  IADD3 R64, P1, PT, R47, R28.reuse, RZ ;  /* 0x0000001c2f407210 */ /* 0x080fe40007f3e0ff */
[-C--:B------:R-:W-:Y:S02]  /*4940*/  IADD3 R48, P2, PT, R65, R28.reuse, RZ ;  /* 0x0000001c41307210 */ /* 0x080fe40007f5e0ff */
[----:B------:R-:W-:Y:S02]  /*4950*/  IADD3 R45, P3, PT, R79, R28, RZ ;  /* 0x0000001c4f2d7210 */ /* 0x000fe40007f7e0ff */
[----:B------:R-:W-:Y:S01]  /*4960*/  SHF.R.S32.HI R40, RZ, 0x1f, R75 ;  /* 0x0000001fff287819 */ /* 0x000fe2000001144b */
[----:B------:R-:W-:Y:S01]  /*4970*/  IMAD R75, R37, UR5, RZ ;  /* 0x00000005254b7c24 */ /* 0x000fe2000f8e02ff */
[----:B------:R-:W-:-:S02]  /*4980*/  SHF.R.S32.HI R44, RZ, 0x1f, R47 ;  /* 0x0000001fff2c7819 */ /* 0x000fc4000001142f */
[----:B------:R-:W-:Y:S01]  /*4990*/  R2UR UR56, R48 ;  /* 0x00000000303872ca */ /* 0x000fe200000e0000 */
[--C-:B------:R-:W-:Y:S01]  /*49a0*/  IMAD.X R47, R40, 0x1, R29.reuse, P6 ;  /* 0x00000001282f7824 */ /* 0x100fe200030e061d */
[----:B------:R-:W-:Y:S01]  /*49b0*/  R2UR UR55, R45 ;  /* 0x000000002d3772ca */ /* 0x000fe200000e0000 */
[----:B------:R-:W-:Y:S01]  /*49c0*/  IMAD.X R45, R44, 0x1, R29, P1 ;  /* 0x000000012c2d7824 */ /* 0x000fe200008e061d */
[----:B------:R-:W-:Y:S01]  /*49d0*/  SHF.R.S32.HI R48, RZ, 0x1f, R73 ;  /* 0x0000001fff307819 */ /* 0x000fe20000011449 */
[----:B------:R-:W-:Y:S01]  /*49e0*/  IMAD R73, R34, UR5, RZ ;  /* 0x0000000522497c24 */ /* 0x000fe2000f8e02ff */
[-C--:B------:R-:W-:Y:S02]  /*49f0*/  IADD3 R40, P1, PT, R69, R28.reuse, RZ ;  /* 0x0000001c45287210 */ /* 0x080fe40007f3e0ff */
[----:B------:R-:W-:Y:S01]  /*4a00*/  SHF.R.S32.HI R46, RZ, 0x1f, R77 ;  /* 0x0000001fff2e7819 */ /* 0x000fe2000001144d */
[--C-:B------:R-:W-:Y:S01]  /*4a10*/  IMAD.X R48, R48, 0x1, R29.reuse, P5 ;  /* 0x0000000130307824 */ /* 0x100fe200028e061d */
[----:B------:R-:W-:Y:S01]  /*4a20*/  R2UR UR50, R40 ;  /* 0x00000000283272ca */ /* 0x000fe200000e0000 */
[----:B------:R-:W-:Y:S01]  /*4a30*/  IMAD R77, R38, UR5, RZ ;  /* 0x00000005264d7c24 */ /* 0x000fe2000f8e02ff */
[----:B------:R-:W-:Y:S01]  /*4a40*/  IADD3 R66, P5, PT, R43, R28, RZ ;  /* 0x0000001c2b427210 */ /* 0x000fe20007fbe0ff */
[----:B------:R-:W-:Y:S01]  /*4a50*/  IMAD.X R46, R46, 0x1, R29, P0 ;  /* 0x000000012e2e7824 */ /* 0x000fe200000e061d */
[----:B------:R-:W-:Y:S01]  /*4a60*/  SHF.R.S32.HI R6, RZ, 0x1f, R79 ;  /* 0x0000001fff067819 */ /* 0x000fe2000001144f */
[----:B------:R-:W-:Y:S01]  /*4a70*/  IMAD R79, R35, UR5, RZ ;  /* 0x00000005234f7c24 */ /* 0x000fe2000f8e02ff */
[----:B------:R-:W-:-:S02]  /*4a80*/  SHF.R.S32.HI R40, RZ, 0x1f, R43 ;  /* 0x0000001fff287819 */ /* 0x000fc4000001142b */
[-C--:B------:R-:W-:Y:S01]  /*4a90*/  IADD3 R41, P0, PT, R39, R28.reuse, RZ ;  /* 0x0000001c27297210 */ /* 0x080fe20007f1e0ff */
[----:B------:R-:W-:Y:S01]  /*4aa0*/  IMAD.X R43, R6, 0x1, R29, P3 ;  /* 0x00000001062b7824 */ /* 0x000fe200018e061d */
[----:B------:R-:W-:Y:S01]  /*4ab0*/  SHF.R.S32.HI R34, RZ, 0x1f, R81 ;  /* 0x0000001fff227819 */ /* 0x000fe20000011451 */
[----:B------:R-:W-:Y:S01]  /*4ac0*/  IMAD.X R40, R40, 0x1, R29, P5 ;  /* 0x0000000128287824 */ /* 0x000fe200028e061d */
[----:B------:R-:W-:Y:S01]  /*4ad0*/  SHF.R.S32.HI R44, RZ, 0x1f, R65 ;  /* 0x0000001fff2c7819 */ /* 0x000fe20000011441 */
[----:B------:R-:W-:Y:S01]  /*4ae0*/  IMAD R65, R4, UR5, RZ ;  /* 0x0000000504417c24 */ /* 0x000fe2000f8e02ff */
[-C--:B------:R-:W-:Y:S01]  /*4af0*/  IADD3 R6, P5, PT, R77, R28.reuse, RZ ;  /* 0x0000001c4d067210 */ /* 0x080fe20007fbe0ff */
[----:B------:R-:W0:Y:S01]  /*4b00*/  LDCU UR5, c[0x0][0x3a4] ;  /* 0x00007480ff0577ac */ /* 0x000e220008000800 */
[----:B------:R-:W-:Y:S01]  /*4b10*/  R2UR UR51, R41 ;  /* 0x00000000293372ca */ /* 0x000fe200000e0000 */
[--C-:B------:R-:W-:Y:S01]  /*4b20*/  IMAD.X R41, R34, 0x1, R29.reuse, P4 ;  /* 0x0000000122297824 */ /* 0x100fe200020e061d */
[----:B------:R-:W-:Y:S01]  /*4b30*/  R2UR UR46, R6 ;  /* 0x00000000062e72ca */ /* 0x000fe200000e0000 */
[----:B------:R-:W-:Y:S01]  /*4b40*/  IMAD.X R44, R44, 0x1, R29, P2 ;  /* 0x000000012c2c7824 */ /* 0x000fe200010e061d */
[----:B------:R-:W-:-:S02]  /*4b50*/  IADD3 R37, P3, PT, R73, R28, RZ ;  /* 0x0000001c49257210 */ /* 0x000fc40007f7e0ff */
[----:B------:R-:W-:Y:S02]  /*4b60*/  CS2R R80, SRZ ;  /* 0x0000000000507805 */ /* 0x000fe4000001ff00 */
[-C--:B------:R-:W-:Y:S02]  /*4b70*/  IADD3 R34, P4, PT, R75, R28.reuse, RZ ;  /* 0x0000001c4b227210 */ /* 0x080fe40007f9e0ff */
[----:B------:R-:W-:Y:S02]  /*4b80*/  SHF.R.S32.HI R6, RZ, 0x1f, R69 ;  /* 0x0000001fff067819 */ /* 0x000fe40000011445 */
[----:B------:R-:W-:Y:S02]  /*4b90*/  IADD3 R38, P2, PT, R71, R28, RZ ;  /* 0x0000001c47267210 */ /* 0x000fe40007f5e0ff */
[----:B------:R-:W-:Y:S02]  /*4ba0*/  R2UR UR57, R64 ;  /* 0x00000000403972ca */ /* 0x000fe400000e0000 */
[----:B------:R-:W-:Y:S01]  /*4bb0*/  R2UR UR48, R37 ;  /* 0x00000000253072ca */ /* 0x000fe200000e0000 */
[----:B------:R-:W-:Y:S01]  /*4bc0*/  IMAD.X R37, R6, 0x1, R29, P1 ;  /* 0x0000000106257824 */ /* 0x000fe200008e061d */
[----:B------:R-:W-:-:S02]  /*4bd0*/  R2UR UR47, R34 ;  /* 0x00000000222f72ca */ /* 0x000fc400000e0000 */
[-C--:B------:R-:W-:Y:S02]  /*4be0*/  IADD3 R64, P6, PT, R67, R28.reuse, RZ ;  /* 0x0000001c43407210 */ /* 0x080fe40007fde0ff */
[----:B------:R-:W-:Y:S02]  /*4bf0*/  R2UR UR49, R38 ;  /* 0x00000000263172ca */ /* 0x000fe400000e0000 */
[----:B------:R-:W-:Y:S02]  /*4c00*/  SHF.R.S32.HI R4, RZ, 0x1f, R67 ;  /* 0x0000001fff047819 */ /* 0x000fe40000011443 */
[----:B------:R-:W-:Y:S02]  /*4c10*/  SHF.R.S32.HI R34, RZ, 0x1f, R71 ;  /* 0x0000001fff227819 */ /* 0x000fe40000011447 */
[----:B------:R-:W-:Y:S02]  /*4c20*/  CS2R R70, SRZ ;  /* 0x0000000000467805 */ /* 0x000fe4000001ff00 */
[----:B------:R-:W-:Y:S01]  /*4c30*/  SHF.R.S32.HI R38, RZ, 0x1f, R39 ;  /* 0x0000001fff267819 */ /* 0x000fe20000011427 */
[--C-:B------:R-:W-:Y:S01]  /*4c40*/  IMAD.X R39, R4, 0x1, R29.reuse, P6 ;  /* 0x0000000104277824 */ /* 0x100fe200030e061d */
[----:B------:R-:W-:Y:S01]  /*4c50*/  IADD3 R6, P1, PT, R33, R28, RZ ;  /* 0x0000001c21067210 */ /* 0x000fe20007f3e0ff */
[--C-:B------:R-:W-:Y:S01]  /*4c60*/  IMAD.X R35, R34, 0x1, R29.reuse, P2 ;  /* 0x0000000122237824 */ /* 0x100fe200010e061d */
[----:B------:R-:W-:Y:S01]  /*4c70*/  R2UR UR52, R64 ;  /* 0x00000000403472ca */ /* 0x000fe200000e0000 */
[----:B------:R-:W-:Y:S01]  /*4c80*/  IMAD.X R38, R38, 0x1, R29, P0 ;  /* 0x0000000126267824 */ /* 0x000fe200000e061d */
[----:B------:R-:W-:-:S02]  /*4c90*/  R2UR UR43, R6 ;  /* 0x00000000062b72ca */ /* 0x000fc400000e0000 */
[-C--:B------:R-:W-:Y:S02]  /*4ca0*/  IADD3 R4, P2, PT, R79, R28.reuse, RZ ;  /* 0x0000001c4f047210 */ /* 0x080fe40007f5e0ff */
[----:B------:R-:W-:Y:S02]  /*4cb0*/  SHF.R.S32.HI R6, RZ, 0x1f, R73 ;  /* 0x0000001fff067819 */ /* 0x000fe40000011449 */
[----:B------:R-:W-:Y:S02]  /*4cc0*/  CS2R R72, SRZ ;  /* 0x0000000000487805 */ /* 0x000fe4000001ff00 */
[----:B------:R-:W-:Y:S02]  /*4cd0*/  IADD3 R64, P0, PT, R31, R28, RZ ;  /* 0x0000001c1f407210 */ /* 0x000fe40007f1e0ff */
[----:B------:R-:W-:Y:S01]  /*4ce0*/  SHF.R.S32.HI R34, RZ, 0x1f, R75 ;  /* 0x0000001fff227819 */ /* 0x000fe2000001144b */
[----:B------:R-:W-:Y:S01]  /*4cf0*/  IMAD.X R6, R6, 0x1, R29, P3 ;  /* 0x0000000106067824 */ /* 0x000fe200018e061d */
[----:B------:R-:W-:-:S02]  /*4d00*/  R2UR UR53, R66 ;  /* 0x00000000423572ca */ /* 0x000fc400000e0000 */
[----:B------:R-:W-:Y:S02]  /*4d10*/  CS2R R74, SRZ ;  /* 0x00000000004a7805 */ /* 0x000fe4000001ff00 */
[----:B------:R-:W-:Y:S01]  /*4d20*/  IADD3 R66, P6, PT, R65, R28, RZ ;  /* 0x0000001c41427210 */ /* 0x000fe20007fde0ff */
[----:B------:R-:W-:Y:S01]  /*4d30*/  IMAD.X R34, R34, 0x1, R29, P4 ;  /* 0x0000000122227824 */ /* 0x000fe200020e061d */
[----:B------:R-:W-:Y:S02]  /*4d40*/  R2UR UR42, R4 ;  /* 0x00000000042a72ca */ /* 0x000fe400000e0000 */
[----:B------:R-:W-:Y:S02]  /*4d50*/  R2UR UR44, R64 ;  /* 0x00000000402c72ca */ /* 0x000fe400000e0000 */
[----:B------:R-:W-:Y:S02]  /*4d60*/  SHF.R.S32.HI R4, RZ, 0x1f, R77 ;  /* 0x0000001fff047819 */ /* 0x000fe4000001144d */
[----:B------:R-:W-:-:S02]  /*4d70*/  CS2R R76, SRZ ;  /* 0x00000000004c7805 */ /* 0x000fc4000001ff00 */
[----:B------:R-:W-:Y:S02]  /*4d80*/  SHF.R.S32.HI R234, RZ, 0x1f, R235 ;  /* 0x0000001fffea7819 */ /* 0x000fe400000114eb */
[----:B------:R-:W-:Y:S02]  /*4d90*/  SHF.R.S32.HI R64, RZ, 0x1f, R31 ;  /* 0x0000001fff407819 */ /* 0x000fe4000001141f */
[-C--:B------:R-:W-:Y:S02]  /*4da0*/  IADD3 R235, P3, PT, R235, R28.reuse, RZ ;  /* 0x0000001cebeb7210 */ /* 0x080fe40007f7e0ff */
[----:B------:R-:W-:Y:S02]  /*4db0*/  IADD3 R28, P4, PT, R36, R28, RZ ;  /* 0x0000001c241c7210 */ /* 0x000fe40007f9e0ff */
[----:B------:R-:W-:Y:S01]  /*4dc0*/  R2UR UR45, R66 ;  /* 0x00000000422d72ca */ /* 0x000fe200000e0000 */
[----:B------:R-:W-:Y:S01]  /*4dd0*/  IMAD.X R234, R234, 0x1, R29, P3 ;  /* 0x00000001eaea7824 */ /* 0x000fe200018e061d */
[----:B------:R-:W-:Y:S01]  /*4de0*/  SHF.R.S32.HI R68, RZ, 0x1f, R79 ;  /* 0x0000001fff447819 */ /* 0x000fe2000001144f */
[----:B------:R1:W-:Y:S01]  /*4df0*/  STL [R1+0x8], R28 ;  /* 0x0000081c01007387 */ /* 0x0003e20000100800 */
[----:B------:R-:W-:Y:S01]  /*4e00*/  SHF.R.S32.HI R66, RZ, 0x1f, R33 ;  /* 0x0000001fff427819 */ /* 0x000fe20000011421 */
[--C-:B------:R-:W-:Y:S01]  /*4e10*/  IMAD.X R33, R4, 0x1, R29.reuse, P5 ;  /* 0x0000000104217824 */ /* 0x100fe200028e061d */
[----:B------:R-:W-:Y:S01]  /*4e20*/  R2UR UR14, R6 ;  /* 0x00000000060e72ca */ /* 0x000fe200000e0000 */
[----:B------:R-:W-:Y:S01]  /*4e30*/  IMAD.X R4, R64, 0x1, R29, P0 ;  /* 0x0000000140047824 */ /* 0x000fe200000e061d */
[----:B------:R-:W-:Y:S01]  /*4e40*/  SHF.R.S32.HI R32, RZ, 0x1f, R65 ;  /* 0x0000001fff207819 */ /* 0x000fe20000011441 */
[----:B0-----:R-:W-:Y:S01]  /*4e50*/  IMAD R6, R42, UR5, RZ ;  /* 0x000000052a067c24 */ /* 0x001fe2000f8e02ff */
[----:B------:R-:W-:Y:S01]  /*4e60*/  R2UR UR21, R43 ;  /* 0x000000002b1572ca */ /* 0x000fe200000e0000 */
[--C-:B------:R-:W-:Y:S01]  /*4e70*/  IMAD.X R31, R66, 0x1, R29.reuse, P1 ;  /* 0x00000001421f7824 */ /* 0x100fe200008e061d */
[----:B------:R-:W-:Y:S01]  /*4e80*/  R2UR UR10, R4 ;  /* 0x00000000040a72ca */ /* 0x000fe200000e0000 */
[--C-:B-1----:R-:W-:Y:S01]  /*4e90*/  IMAD.X R28, R68, 0x1, R29.reuse, P2 ;  /* 0x00000001441c7824 */ /* 0x102fe200010e061d */
[----:B--2---:R-:W-:Y:S01]  /*4ea0*/  IADD3 R4, P0, PT, R6, UR8, RZ ;  /* 0x0000000806047c10 */ /* 0x004fe2000ff1e0ff */
[----:B------:R-:W-:Y:S01]  /*4eb0*/  IMAD.X R32, R32, 0x1, R29, P6 ;  /* 0x0000000120207824 */ /* 0x000fe200030e061d */
[----:B------:R-:W-:Y:S01]  /*4ec0*/  LEA.HI.X.SX32 R29, R36, R29, 0x1, P4 ;  /* 0x0000001d241d7211 */ /* 0x000fe200020f0eff */
[----:B------:R-:W-:Y:S01]  /*4ed0*/  USHF.R.S32.HI UR5, URZ, 0x1f, UR4 ;  /* 0x0000001fff057899 */ /* 0x000fe20008011404 */
[----:B------:R-:W-:Y:S01]  /*4ee0*/  R2UR UR8, R28 ;  /* 0x000000001c0872ca */ /* 0x000fe200000e0000 */
[----:B------:R-:W-:Y:S01]  /*4ef0*/  IMAD.SHL.U32 R28, R30, 0x10, RZ ;  /* 0x000000101e1c7824 */ /* 0x000fe200078e00ff */
[----:B------:R-:W-:Y:S01]  /*4f00*/  LEA.HI.X.SX32 R6, R6, UR9, 0x1, P0 ;  /* 0x0000000906067c11 */ /* 0x000fe200080f0eff */
[----:B------:R0:W-:Y:S01]  /*4f10*/  STL [R1+0x4], R29 ;  /* 0x0000041d01007387 */ /* 0x0001e20000100800 */
[----:B------:R-:W1:Y:S01]  /*4f20*/  LDCU UR9, c[0x0][0x3ac] ;  /* 0x00007580ff0977ac */ /* 0x000e620008000800 */
[----:B------:R-:W-:-:S02]  /*4f30*/  R2UR UR20, R41 ;  /* 0x00000000291472ca */ /* 0x000fc400000e0000 */
[----:B------:R-:W-:Y:S01]  /*4f40*/  CS2R R78, SRZ ;  /* 0x00000000004e7805 */ /* 0x000fe2000001ff00 */
[----:B------:R0:W-:Y:S01]  /*4f50*/  STL [R1+0x14], R28 ;  /* 0x0000141c01007387 */ /* 0x0001e20000100800 */
[----:B------:R-:W-:Y:S01]  /*4f60*/  R2UR UR19, R40 ;  /* 0x00000000281372ca */ /* 0x000fe200000e0000 */
[----:B------:R-:W-:Y:S01]  /*4f70*/  ULEA.HI UR5, UR5, UR4, URZ, 0x6 ;  /* 0x0000000405057291 */ /* 0x000fe2000f8f30ff */
[----:B------:R-:W-:Y:S02]  /*4f80*/  R2UR UR18, R39 ;  /* 0x00000000271272ca */ /* 0x000fe400000e0000 */
[----:B------:R-:W-:Y:S02]  /*4f90*/  CS2R R68, SRZ ;  /* 0x0000000000447805 */ /* 0x000fe4000001ff00 */
[----:B------:R-:W-:Y:S02]  /*4fa0*/  R2UR UR17, R38 ;  /* 0x00000000261172ca */ /* 0x000fe400000e0000 */
[----:B------:R-:W-:-:S02]  /*4fb0*/  CS2R R64, SRZ ;  /* 0x0000000000407805 */ /* 0x000fc4000001ff00 */
[----:B------:R-:W-:Y:S02]  /*4fc0*/  R2UR UR16, R37 ;  /* 0x00000000251072ca */ /* 0x000fe400000e0000 */
[----:B------:R-:W-:Y:S02]  /*4fd0*/  CS2R R66, SRZ ;  /* 0x0000000000427805 */ /* 0x000fe4000001ff00 */
[----:B------:R-:W-:Y:S01]  /*4fe0*/  R2UR UR15, R35 ;  /* 0x00000000230f72ca */ /* 0x000fe200000e0000 */
[----:B------:R-:W-:Y:S01]  /*4ff0*/  USHF.R.S32.HI UR5, URZ, 0x6, UR5 ;  /* 0x00000006ff057899 */ /* 0x000fe20008011405 */
[----:B------:R-:W-:Y:S02]  /*5000*/  R2UR UR13, R34 ;  /* 0x00000000220d72ca */ /* 0x000fe400000e0000 */
[----:B------:R-:W-:Y:S02]  /*5010*/  R2UR UR12, R33 ;  /* 0x00000000210c72ca */ /* 0x000fe400000e0000 */
[----:B------:R-:W-:Y:S01]  /*5020*/  R2UR UR11, R32 ;  /* 0x00000000200b72ca */ /* 0x000fe200000e0000 */
[----:B-1----:R-:W-:Y:S01]  /*5030*/  USHF.L.U32 UR4, UR9, 0x6, URZ ;  /* 0x0000000609047899 */ /* 0x002fe200080006ff */
[----:B------:R-:W-:-:S02]  /*5040*/  R2UR UR76, R31 ;  /* 0x000000001f4c72ca */ /* 0x000fc400000e0000 */
[----:B------:R-:W-:Y:S02]  /*5050*/  R2UR UR41, R63 ;  /* 0x000000003f2972ca */ /* 0x000fe400000e0000 */
[----:B------:R-:W-:Y:S02]  /*5060*/  R2UR UR40, R62 ;  /* 0x000000003e2872ca */ /* 0x000fe400000e0000 */
[----:B------:R-:W-:Y:S02]  /*5070*/  CS2R R62, SRZ ;  /* 0x00000000003e7805 */ /* 0x000fe4000001ff00 */
[----:B------:R-:W-:Y:S02]  /*5080*/  R2UR UR39, R61 ;  /* 0x000000003d2772ca */ /* 0x000fe400000e0000 */
[----:B------:R-:W-:Y:S02]  /*5090*/  R2UR UR38, R60 ;  /* 0x000000003c2672ca */ /* 0x000fe400000e0000 */
[----:B------:R-:W-:-:S02]  /*50a0*/  CS2R R60, SRZ ;  /* 0x00000000003c7805 */ /* 0x000fc4000001ff00 */
        /* <DEDUP_REMOVED lines=23> */
[----:B0-----:R-:W-:-:S13]  /*5220*/  CS2R R44, SRZ ;  /* 0x00000000002c7805 */ /* 0x001fda000001ff00 */
.L_x_2:
[----:B------:R-:W0:Y:S01]  /*5230*/  LDC R138, c[0x0][0x3a8] ;  /* 0x0000ea00ff8a7b82 */ /* 0x000e220000000800 */
[C---:B------:R-:W-:Y:S01]  /*5240*/  ISETP.GT.AND P0, PT, R5.reuse, RZ, PT ;  /* 0x000000ff0500720c */ /* 0x040fe20003f04270 */
[----:B------:R-:W1:Y:S01]  /*5250*/  LDCU UR9, c[0x0][0x3a8] ;  /* 0x00007500ff0977ac */ /* 0x000e620008000800 */
[----:B------:R-:W-:Y:S01]  /*5260*/  PRMT R141, RZ, 0x7610, R141 ;  /* 0x00007610ff8d7816 */ /* 0x000fe2000000008d */
[----:B-----5:R2:W-:Y:S01]  /*5270*/  STL [R1+0x18], R0 ;  /* 0x0000180001007387 */ /* 0x0205e20000100800 */
[C---:B------:R-:W-:Y:S02]  /*5280*/  ISETP.GT.AND P3, PT, R5.reuse, 0x1, PT ;  /* 0x000000010500780c */ /* 0x040fe40003f64270 */
[C---:B------:R-:W-:Y:S02]  /*5290*/  ISETP.GT.AND P4, PT, R5.reuse, 0x2, PT ;  /* 0x000000020500780c */ /* 0x040fe40003f84270 */
[----:B------:R-:W-:-:S05]  /*52a0*/  ISETP.GT.AND P5, PT, R5, 0x3, PT ;  /* 0x000000030500780c */ /* 0x000fca0003fa4270 */
[----:B------:R-:W-:Y:S01]  /*52b0*/  @P0 IMAD.MOV.U32 R28, RZ, RZ, R4 ;  /* 0x000000ffff1c0224 */ /* 0x000fe200078e0004 */
[----:B------:R-:W-:Y:S01]  /*52c0*/  PRMT R145, RZ, 0x7610, R145 ;  /* 0x00007610ff917816 */ /* 0x000fe20000000091 */
[----:B------:R-:W-:Y:S01]  /*52d0*/  @P0 IMAD.MOV.U32 R29, RZ, RZ, R6 ;  /* 0x000000ffff1d0224 */ /* 0x000fe200078e0006 */
[----:B------:R-:W-:Y:S01]  /*52e0*/  PRMT R140, RZ, 0x7610, R140 ;  /* 0x00007610ff8c7816 */ /* 0x000fe2000000008c */
[----:B--2---:R-:W2:Y:S01]  /*52f0*/  LDL.LU R0, [R1+0x4] ;  /* 0x0000040001007983 */ /* 0x004ea20000300800 */
[----:B0-----:R-:W-:-:S03]  /*5300*/  IMAD.SHL.U32 R33, R138, 0x2, RZ ;  /* 0x000000028a217824 */ /* 0x001fc600078e00ff */
[----:B------:R0:W3:Y:S01]  /*5310*/  @P0 LDG.E.U8 R141, desc[UR6][R28.64] ;  /* 0x000000061c8d0981 */ /* 0x0000e2000c1e1100 */
[----:B------:R-:W-:Y:S01]  /*5320*/  IMAD R35, R138, 0x3, RZ ;  /* 0x000000038a237824 */ /* 0x000fe200078e02ff */
[----:B-1----:R-:W-:Y:S02]  /*5330*/  IADD3 R30, P2, PT, R4, UR9, RZ ;  /* 0x00000009041e7c10 */ /* 0x002fe4000ff5e0ff */
[-C--:B------:R-:W-:Y:S02]  /*5340*/  IADD3 R32, P1, PT, R33, R4.reuse, RZ ;  /* 0x0000000421207210 */ /* 0x080fe40007f3e0ff */
[----:B------:R-:W-:Y:S01]  /*5350*/  PRMT R144, RZ, 0x7610, R144 ;  /* 0x00007610ff907816 */ /* 0x000fe20000000090 */
[C---:B------:R-:W-:Y:S01]  /*5360*/  IMAD R39, R138.reuse, 0x5, RZ ;  /* 0x000000058a277824 */ /* 0x040fe200078e02ff */
[----:B------:R-:W-:Y:S01]  /*5370*/  IADD3 R34, P0, PT, R35, R4, RZ ;  /* 0x0000000423227210 */ /* 0x000fe20007f1e0ff */
[C---:B------:R-:W-:Y:S01]  /*5380*/  IMAD R37, R138.reuse, 0x6, RZ ;  /* 0x000000068a257824 */ /* 0x040fe200078e02ff */
[----:B------:R-:W-:-:S02]  /*5390*/  LEA.HI.X.SX32 R31, R138, R6, 0x1, P2 ;  /* 0x000000068a1f7211 */ /* 0x000fc400010f0eff */
[----:B------:R-:W-:Y:S02]  /*53a0*/  PRMT R137, RZ, 0x7610, R137 ;  /* 0x00007610ff897816 */ /* 0x000fe40000000089 */
[----:B------:R-:W-:Y:S01]  /*53b0*/  PRMT R135, RZ, 0x7610, R135 ;  /* 0x00007610ff877816 */ /* 0x000fe20000000087 */
[----:B------:R1:W4:Y:S01]  /*53c0*/  @P3 LDG.E.U8 R145, desc[UR6][R30.64] ;  /* 0x000000061e913981 */ /* 0x000322000c1e1100 */
[-C--:B------:R-:W-:Y:S02]  /*53d0*/  LEA.HI.X.SX32 R33, R33, R6.reuse, 0x1, P1 ;  /* 0x0000000621217211 */ /* 0x080fe400008f0eff */
[----:B------:R-:W-:Y:S01]  /*53e0*/  LEA.HI.X.SX32 R35, R35, R6, 0x1, P0 ;  /* 0x0000000623237211 */ /* 0x000fe200000f0eff */
[----:B0-----:R-:W-:Y:S01]  /*53f0*/  IMAD.SHL.U32 R29, R138, 0x4, RZ ;  /* 0x000000048a1d7824 */ /* 0x001fe200078e00ff */
[C---:B------:R-:W-:Y:S01]  /*5400*/  ISETP.GT.AND P3, PT, R5.reuse, 0x4, PT ;  /* 0x000000040500780c */ /* 0x040fe20003f64270 */
[----:B------:R0:W2:Y:S01]  /*5410*/  @P4 LDG.E.U8 R140, desc[UR6][R32.64] ;  /* 0x00000006208c4981 */ /* 0x0000a2000c1e1100 */
[----:B------:R-:W-:-:S03]  /*5420*/  ISETP.GT.AND P4, PT, R5, 0x5, PT ;  /* 0x000000050500780c */ /* 0x000fc60003f84270 */
[----:B------:R0:W2:Y:S01]  /*5430*/  @P5 LDG.E.U8 R144, desc[UR6][R34.64] ;  /* 0x0000000622905981 */ /* 0x0000a2000c1e1100 */
[----:B------:R-:W-:Y:S02]  /*5440*/  ISETP.GT.AND P5, PT, R5, 0x6, PT ;  /* 0x000000060500780c */ /* 0x000fe40003fa4270 */
[----:B------:R-:W-:Y:S02]  /*5450*/  IADD3 R28, P2, PT, R29, R4, RZ ;  /* 0x000000041d1c7210 */ /* 0x000fe40007f5e0ff */
[----:B------:R-:W-:Y:S02]  /*5460*/  PRMT R134, RZ, 0x7610, R134 ;  /* 0x00007610ff867816 */ /* 0x000fe40000000086 */
[----:B------:R-:W-:Y:S02]  /*5470*/  PRMT R136, RZ, 0x7610, R136 ;  /* 0x00007610ff887816 */ /* 0x000fe40000000088 */
[----:B------:R-:W-:Y:S02]  /*5480*/  PRMT R122, RZ, 0x7610, R122 ;  /* 0x00007610ff7a7816 */ /* 0x000fe4000000007a */
[----:B------:R-:W-:-:S02]  /*5490*/  PRMT R120, RZ, 0x7610, R120 ;  /* 0x00007610ff787816 */ /* 0x000fc40000000078 */
[----:B------:R-:W-:Y:S02]  /*54a0*/  PRMT R40, RZ, 0x7610, R40 ;  /* 0x00007610ff287816 */ /* 0x000fe40000000028 */
[----:B------:R-:W-:Y:S02]  /*54b0*/  PRMT R38, RZ, 0x7610, R38 ;  /* 0x00007610ff267816 */ /* 0x000fe40000000026 */
[----:B------:R-:W-:Y:S01]  /*54c0*/  PRMT R43, RZ, 0x7610, R43 ;  /* 0x00007610ff2b7816 */ /* 0x000fe2000000002b */
[C---:B------:R-:W-:Y:S01]  /*54d0*/  IMAD R41, R138.reuse, 0xf, RZ ;  /* 0x0000000f8a297824 */ /* 0x040fe200078e02ff */
[-C--:B-1----:R-:W-:Y:S02]  /*54e0*/  IADD3 R30, P1, PT, R39, R4.reuse, RZ ;  /* 0x00000004271e7210 */ /* 0x082fe40007f3e0ff */
[----:B------:R-:W-:Y:S01]  /*54f0*/  PRMT R36, RZ, 0x7610, R36 ;  /* 0x00007610ff247816 */ /* 0x000fe20000000024 */
[----:B------:R-:W-:Y:S01]  /*5500*/  IMAD R121, R138, 0x11, RZ ;  /* 0x000000118a797824 */ /* 0x000fe200078e02ff */
[----:B0-----:R-:W-:-:S02]  /*5510*/  IADD3 R32, P0, PT, R37, R4, RZ ;  /* 0x0000000425207210 */ /* 0x001fc40007f1e0ff */
[----:B------:R-:W-:Y:S02]  /*5520*/  PRMT R139, RZ, 0x7610, R139 ;  /* 0x00007610ff8b7816 */ /* 0x000fe4000000008b */
[----:B------:R-:W-:Y:S02]  /*5530*/  PRMT R147, RZ, 0x7610, R147 ;  /* 0x00007610ff937816 */ /* 0x000fe40000000093 */
[----:B------:R-:W-:Y:S02]  /*5540*/  PRMT R146, RZ, 0x7610, R146 ;  /* 0x00007610ff927816 */ /* 0x000fe40000000092 */
[----:B------:R-:W-:Y:S02]  /*5550*/  PRMT R148, RZ, 0x7610, R148 ;  /* 0x00007610ff947816 */ /* 0x000fe40000000094 */
[----:B------:R-:W-:Y:S01]  /*5560*/  PRMT R123, RZ, 0x7610, R123 ;  /* 0x00007610ff7b7816 */ /* 0x000fe2000000007b */
[----:B------:R-:W-:Y:S01]  /*5570*/  IMAD R149, R138, 0x18, RZ ;  /* 0x000000188a957824 */ /* 0x000fe200078e02ff */
[----:B------:R-:W-:-:S02]  /*5580*/  LEA.HI.X.SX32 R29, R29, R6, 0x1, P2 ;  /* 0x000000061d1d7211 */ /* 0x000fc400010f0eff */
[----:B------:R-:W-:Y:S02]  /*5590*/  PRMT R133, RZ, 0x7610, R133 ;  /* 0x00007610ff857816 */ /* 0x000fe40000000085 */
[----:B------:R-:W-:Y:S01]  /*55a0*/  PRMT R42, RZ, 0x7610, R42 ;  /* 0x00007610ff2a7816 */ /* 0x000fe2000000002a */
[----:B------:R0:W2:Y:S01]  /*55b0*/  @P3 LDG.E.U8 R137, desc[UR6][R28.64] ;  /* 0x000000061c893981 */ /* 0x0000a2000c1e1100 */
[-C--:B------:R-:W-:Y:S02]  /*55c0*/  LEA.HI.X.SX32 R31, R39, R6.reuse, 0x1, P1 ;  /* 0x00000006271f7211 */ /* 0x080fe400008f0eff */
[----:B------:R-:W-:Y:S01]  /*55d0*/  LEA.HI.X.SX32 R33, R37, R6, 0x1, P0 ;  /* 0x0000000625217211 */ /* 0x000fe200000f0eff */
[C---:B------:R-:W-:Y:S01]  /*55e0*/  IMAD R35, R138.reuse, 0x7, RZ ;  /* 0x000000078a237824 */ /* 0x040fe200078e02ff */
[C---:B------:R-:W-:Y:S01]  /*55f0*/  ISETP.GT.AND P3, PT, R5.reuse, 0x7, PT ;  /* 0x000000070500780c */ /* 0x040fe20003f64270 */
[----:B------:R1:W2:Y:S01]  /*5600*/  @P4 LDG.E.U8 R135, desc[UR6][R30.64] ;  /* 0x000000061e874981 */ /* 0x0002a2000c1e1100 */
[C---:B------:R-:W-:Y:S01]  /*5610*/  IMAD.SHL.U32 R39, R138.reuse, 0x8, RZ ;  /* 0x000000088a277824 */ /* 0x040fe200078e00ff */
[C---:B------:R-:W-:Y:S01]  /*5620*/  ISETP.GT.AND P4, PT, R5.reuse, 0x8, PT ;  /* 0x000000080500780c */ /* 0x040fe20003f84270 */
[----:B------:R-:W-:Y:S01]  /*5630*/  IMAD R37, R138, 0x9, RZ ;  /* 0x000000098a257824 */ /* 0x000fe200078e02ff */
[----:B------:R1:W2:Y:S01]  /*5640*/  @P5 LDG.E.U8 R134, desc[UR6][R32.64] ;  /* 0x0000000620865981 */ /* 0x0002a2000c1e1100 */
[----:B------:R-:W-:-:S02]  /*5650*/  ISETP.GT.AND P5, PT, R5, 0x9, PT ;  /* 0x000000090500780c */ /* 0x000fc40003fa4270 */
[-C--:B------:R-:W-:Y:S01]  /*5660*/  IADD3 R34, P2, PT, R35, R4.reuse, RZ ;  /* 0x0000000423227210 */ /* 0x080fe20007f5e0ff */
[C---:B------:R-:W-:Y:S01]  /*5670*/  IMAD R157, R138.reuse, 0x1e, RZ ;  /* 0x0000001e8a9d7824 */ /* 0x040fe200078e02ff */
[-C--:B0-----:R-:W-:Y:S02]  /*5680*/  IADD3 R28, P1, PT, R39, R4.reuse, RZ ;  /* 0x00000004271c7210 */ /* 0x081fe40007f3e0ff */
[----:B------:R-:W-:Y:S01]  /*5690*/  PRMT R155, RZ, 0x7610, R155 ;  /* 0x00007610ff9b7816 */ /* 0x000fe2000000009b */
[C---:B------:R-:W-:Y:S01]  /*56a0*/  IMAD R161, R138.reuse, 0x21, RZ ;  /* 0x000000218aa17824 */ /* 0x040fe200078e02ff */
[----:B-1----:R-:W-:Y:S02]  /*56b0*/  IADD3 R30, P0, PT, R37, R4, RZ ;  /* 0x00000004251e7210 */ /* 0x002fe40007f1e0ff */
        /* <DEDUP_REMOVED lines=12> */
[C---:B------:R-:W-:Y:S01]  /*5780*/  IMAD R39, R138.reuse, 0xb, RZ ;  /* 0x0000000b8a277824 */ /* 0x040fe200078e02ff */
[C---:B------:R-:W-:Y:S01]  /*5790*/  ISETP.GT.AND P4, PT, R5.reuse, 0xb, PT ;  /* 0x0000000b0500780c */ /* 0x040fe20003f84270 */
[----:B------:R-:W-:Y:S01]  /*57a0*/  IMAD R37, R138, 0xc, RZ ;  /* 0x0000000c8a257824 */ /* 0x000fe200078e02ff */
[----:B------:R1:W2:Y:S01]  /*57b0*/  @P5 LDG.E.U8 R120, desc[UR6][R30.64] ;  /* 0x000000061e785981 */ /* 0x0002a2000c1e1100 */
[----:B------:R-:W-:-:S02]  /*57c0*/  ISETP.GT.AND P5, PT, R5, 0xc, PT ;  /* 0x0000000c0500780c */ /* 0x000fc40003fa4270 */
[-C--:B------:R-:W-:Y:S01]  /*57d0*/  IADD3 R32, P2, PT, R33, R4.reuse, RZ ;  /* 0x0000000421207210 */ /* 0x080fe20007f5e0ff */
[C---:B------:R-:W-:Y:S01]  /*57e0*/  IMAD R167, R138.reuse, 0x26, RZ ;  /* 0x000000268aa77824 */ /* 0x040fe200078e02ff */
[-C--:B0-----:R-:W-:Y:S01]  /*57f0*/  IADD3 R34, P1, PT, R39, R4.reuse, RZ ;  /* 0x0000000427227210 */ /* 0x081fe20007f3e0ff */
[----:B------:R-:W-:Y:S01]  /*5800*/  IMAD R165, R138, 0x27, RZ ;  /* 0x000000278aa57824 */ /* 0x000fe200078e02ff */
[----:B-1----:R-:W-:Y:S02]  /*5810*/  IADD3 R28, P0, PT, R37, R4, RZ ;  /* 0x00000004251c7210 */ /* 0x002fe40007f1e0ff */
[----:B------:R-:W-:Y:S02]  /*5820*/  PRMT R160, RZ, 0x7610, R160 ;  /* 0x00007610ffa07816 */ /* 0x000fe400000000a0 */
[----:B------:R-:W-:Y:S02]  /*5830*/  PRMT R162, RZ, 0x7610, R162 ;  /* 0x00007610ffa27816 */ /* 0x000fe400000000a2 */
[----:B------:R-:W-:-:S02]  /*5840*/  PRMT R168, RZ, 0x7610, R168 ;  /* 0x00007610ffa87816 */ /* 0x000fc400000000a8 */
[----:B------:R-:W-:Y:S02]  /*5850*/  PRMT R166, RZ, 0x7610, R166 ;  /* 0x00007610ffa67816 */ /* 0x000fe400000000a6 */
[----:B------:R-:W-:Y:S01]  /*5860*/  PRMT R164, RZ, 0x7610, R164 ;  /* 0x00007610ffa47816 */ /* 0x000fe200000000a4 */
[C---:B------:R-:W-:Y:S01]  /*5870*/  IMAD R171, R138.reuse, 0x2d, RZ ;  /* 0x0000002d8aab7824 */ /* 0x040fe200078e02ff */
[-C--:B------:R-:W-:Y:S02]  /*5880*/  LEA.HI.X.SX32 R33, R33, R6.reuse, 0x1, P2 ;  /* 0x0000000621217211 */ /* 0x080fe400010f0eff */
[----:B------:R-:W-:Y:S01]  /*5890*/  PRMT R169, RZ, 0x7610, R169 ;  /* 0x00007610ffa97816 */ /* 0x000fe200000000a9 */
[C---:B------:R-:W-:Y:S01]  /*58a0*/  IMAD R175, R138.reuse, 0x30, RZ ;  /* 0x000000308aaf7824 */ /* 0x040fe200078e02ff */
[-C--:B------:R-:W-:Y:S01]  /*58b0*/  LEA.HI.X.SX32 R35, R39, R6.reuse, 0x1, P1 ;  /* 0x0000000627237211 */ /* 0x080fe200008f0eff */
[----:B------:R0:W2:Y:S01]  /*58c0*/  @P3 LDG.E.U8 R40, desc[UR6][R32.64] ;  /* 0x0000000620283981 */ /* 0x0000a2000c1e1100 */
[----:B------:R-:W-:Y:S01]  /*58d0*/  LEA.HI.X.SX32 R29, R37, R6, 0x1, P0 ;  /* 0x00000006251d7211 */ /* 0x000fe200000f0eff */
[C---:B------:R-:W-:Y:S01]  /*58e0*/  IMAD R37, R138.reuse, 0xe, RZ ;  /* 0x0000000e8a257824 */ /* 0x040fe200078e02ff */
[C---:B------:R-:W-:Y:S01]  /*58f0*/  ISETP.GT.AND P3, PT, R5.reuse, 0xd, PT ;  /* 0x0000000d0500780c */ /* 0x040fe20003f64270 */
[----:B------:R1:W2:Y:S01]  /*5900*/  @P4 LDG.E.U8 R38, desc[UR6][R34.64] ;  /* 0x0000000622264981 */ /* 0x0002a2000c1e1100 */
[----:B------:R-:W-:Y:S01]  /*5910*/  IMAD R31, R138, 0xd, RZ ;  /* 0x0000000d8a1f7824 */ /* 0x000fe200078e02ff */
[----:B------:R-:W-:-:S02]  /*5920*/  ISETP.GT.AND P4, PT, R5, 0xe, PT ;  /* 0x0000000e0500780c */ /* 0x000fc40003f84270 */
[----:B------:R1:W2:Y:S01]  /*5930*/  @P5 LDG.E.U8 R43, desc[UR6][R28.64] ;  /* 0x000000061c2b5981 */ /* 0x0002a2000c1e1100 */
[----:B------:R-:W-:Y:S02]  /*5940*/  ISETP.GT.AND P5, PT, R5, 0xf, PT ;  /* 0x0000000f0500780c */ /* 0x000fe40003fa4270 */
[-C--:B0-----:R-:W-:Y:S02]  /*5950*/  IADD3 R32, P1, PT, R37, R4.reuse, RZ ;  /* 0x0000000425207210 */ /* 0x081fe40007f3e0ff */
[----:B------:R-:W-:Y:S02]  /*5960*/  PRMT R170, RZ, 0x7610, R170 ;  /* 0x00007610ffaa7816 */ /* 0x000fe400000000aa */
[----:B------:R-:W-:Y:S01]  /*5970*/  PRMT R173, RZ, 0x7610, R173 ;  /* 0x00007610ffad7816 */ /* 0x000fe200000000ad */
[----:B------:R-:W-:Y:S01]  /*5980*/  IMAD R177, R138, 0x33, RZ ;  /* 0x000000338ab17824 */ /* 0x000fe200078e02ff */
[----:B------:R-:W-:Y:S02]  /*5990*/  IADD3 R30, P2, PT, R31, R4, RZ ;  /* 0x000000041f1e7210 */ /* 0x000fe40007f5e0ff */
[----:B------:R-:W-:-:S02]  /*59a0*/  PRMT R172, RZ, 0x7610, R172 ;  /* 0x00007610ffac7816 */ /* 0x000fc400000000ac */
[----:B------:R-:W-:Y:S01]  /*59b0*/  PRMT R174, RZ, 0x7610, R174 ;  /* 0x00007610ffae7816 */ /* 0x000fe200000000ae */
[----:B------:R-:W-:Y:S01]  /*59c0*/  IMAD R181, R138, 0x36, RZ ;  /* 0x000000368ab57824 */ /* 0x000fe200078e02ff */
[----:B-1----:R-:W-:Y:S02]  /*59d0*/  IADD3 R34, P0, PT, R41, R4, RZ ;  /* 0x0000000429227210 */ /* 0x002fe40007f1e0ff */
[----:B------:R-:W-:Y:S02]  /*59e0*/  PRMT R179, RZ, 0x7610, R179 ;  /* 0x00007610ffb37816 */ /* 0x000fe400000000b3 */
[----:B------:R-:W-:Y:S02]  /*59f0*/  PRMT R176, RZ, 0x7610, R176 ;  /* 0x00007610ffb07816 */ /* 0x000fe400000000b0 */
[----:B------:R-:W-:Y:S02]  /*5a00*/  PRMT R178, RZ, 0x7610, R178 ;  /* 0x00007610ffb27816 */ /* 0x000fe400000000b2 */
[----:B------:R-:W-:-:S02]  /*5a10*/  PRMT R180, RZ, 0x7610, R180 ;  /* 0x00007610ffb47816 */ /* 0x000fc400000000b4 */
[----:B------:R-:W-:Y:S01]  /*5a20*/  PRMT R182, RZ, 0x7610, R182 ;  /* 0x00007610ffb67816 */ /* 0x000fe200000000b6 */
[C---:B------:R-:W-:Y:S01]  /*5a30*/  IMAD R187, R138.reuse, 0x3c, RZ ;  /* 0x0000003c8abb7824 */ /* 0x040fe200078e02ff */
[-C--:B------:R-:W-:Y:S02]  /*5a40*/  LEA.HI.X.SX32 R33, R37, R6.reuse, 0x1, P1 ;  /* 0x0000000625217211 */ /* 0x080fe400008f0eff */
[----:B------:R-:W-:Y:S02]  /*5a50*/  PRMT R183, RZ, 0x7610, R183 ;  /* 0x00007610ffb77816 */ /* 0x000fe400000000b7 */
[----:B------:R-:W-:Y:S01]  /*5a60*/  PRMT R185, RZ, 0x7610, R185 ;  /* 0x00007610ffb97816 */ /* 0x000fe200000000b9 */
[----:B------:R-:W2:Y:S01]  /*5a70*/  @P4 LDG.E.U8 R36, desc[UR6][R32.64] ;  /* 0x0000000620244981 */ /* 0x000ea2000c1e1100 */
[----:B------:R-:W-:Y:S02]  /*5a80*/  PRMT R39, RZ, 0x7610, R39 ;  /* 0x00007610ff277816 */ /* 0x000fe40000000027 */
[----:B------:R-:W-:Y:S01]  /*5a90*/  PRMT R37, RZ, 0x7610, R37 ;  /* 0x00007610ff257816 */ /* 0x000fe20000000025 */
[C---:B------:R-:W-:Y:S01]  /*5aa0*/  IMAD R191, R138.reuse, 0x3e, RZ ;  /* 0x0000003e8abf7824 */ /* 0x040fe200078e02ff */
[-C--:B------:R-:W-:Y:S01]  /*5ab0*/  LEA.HI.X.SX32 R31, R31, R6.reuse, 0x1, P2 ;  /* 0x000000061f1f7211 */ /* 0x080fe200010f0eff */
[C---:B------:R-:W-:Y:S01]  /*5ac0*/  IMAD R189, R138.reuse, 0x3f, RZ ;  /* 0x0000003f8abd7824 */ /* 0x040fe200078e02ff */
[----:B------:R-:W-:Y:S01]  /*5ad0*/  LEA.HI.X.SX32 R35, R41, R6, 0x1, P0 ;  /* 0x0000000629237211 */ /* 0x000fe200000f0eff */
[C---:B------:R-:W-:Y:S01]  /*5ae0*/  IMAD.SHL.U32 R29, R138.reuse, 0x10, RZ ;  /* 0x000000108a1d7824 */ /* 0x040fe200078e00ff */
[C---:B------:R-:W-:Y:S01]  /*5af0*/  ISETP.GT.AND P4, PT, R5.reuse, 0x11, PT ;  /* 0x000000110500780c */ /* 0x040fe20003f84270 */
[----:B------:R0:W2:Y:S01]  /*5b00*/  @P3 LDG.E.U8 R39, desc[UR6][R30.64] ;  /* 0x000000061e273981 */ /* 0x0000a2000c1e1100 */
[----:B------:R-:W-:Y:S01]  /*5b10*/  IMAD R41, R138, 0x12, RZ ;  /* 0x000000128a297824 */ /* 0x000fe200078e02ff */
[----:B------:R-:W-:-:S02]  /*5b20*/  ISETP.GT.AND P3, PT, R5, 0x10, PT ;  /* 0x000000100500780c */ /* 0x000fc40003f64270 */
[----:B------:R1:W2:Y:S01]  /*5b30*/  @P5 LDG.E.U8 R37, desc[UR6][R34.64] ;  /* 0x0000000622255981 */ /* 0x0002a2000c1e1100 */
[----:B------:R-:W-:Y:S02]  /*5b40*/  ISETP.GT.AND P5, PT, R5, 0x12, PT ;  /* 0x000000120500780c */ /* 0x000fe40003fa4270 */
[-C--:B------:R-:W-:Y:S01]  /*5b50*/  IADD3 R28, P2, PT, R29, R4.reuse, RZ ;  /* 0x000000041d1c7210 */ /* 0x080fe20007f5e0ff */
[----:B------:R-:W2:Y:S01]  /*5b60*/  LDL R206, [R1+0x8] ;  /* 0x0000080001ce7983 */ /* 0x000ea20000100800 */
[-C--:B------:R-:W-:Y:S02]  /*5b70*/  IADD3 R150, P1, PT, R121, R4.reuse, RZ ;  /* 0x0000000479967210 */ /* 0x080fe40007f3e0ff */
[----:B------:R-:W-:Y:S02]  /*5b80*/  IADD3 R152, P0, PT, R41, R4, RZ ;  /* 0x0000000429987210 */ /* 0x000fe40007f1e0ff */
[-C--:B------:R-:W-:Y:S02]  /*5b90*/  LEA.HI.X.SX32 R29, R29, R6.reuse, 0x1, P2 ;  /* 0x000000061d1d7211 */ /* 0x080fe400010f0eff */
[----:B------:R-:W-:-:S02]  /*5ba0*/  LEA.HI.X.SX32 R151, R121, R6, 0x1, P1 ;  /* 0x0000000679977211 */ /* 0x000fc400008f0eff */
[----:B------:R-:W-:Y:S01]  /*5bb0*/  LEA.HI.X.SX32 R153, R41, R6, 0x1, P0 ;  /* 0x0000000629997211 */ /* 0x000fe200000f0eff */
[----:B------:R1:W2:Y:S01]  /*5bc0*/  @P3 LDG.E.U8 R139, desc[UR6][R28.64] ;  /* 0x000000061c8b3981 */ /* 0x0002a2000c1e1100 */
[C---:B0-----:R-:W-:Y:S01]  /*5bd0*/  IMAD R31, R138.reuse, 0x13, RZ ;  /* 0x000000138a1f7824 */ /* 0x041fe200078e02ff */
[C---:B------:R-:W-:Y:S01]  /*5be0*/  ISETP.GT.AND P3, PT, R5.reuse, 0x13, PT ;  /* 0x000000130500780c */ /* 0x040fe20003f64270 */
[C---:B------:R-:W-:Y:S01]  /*5bf0*/  IMAD R33, R138.reuse, 0x14, RZ ;  /* 0x000000148a217824 */ /* 0x040fe200078e02ff */
[----:B------:R0:W2:Y:S01]  /*5c00*/  @P4 LDG.E.U8 R147, desc[UR6][R150.64] ;  /* 0x0000000696934981 */ /* 0x0000a2000c1e1100 */
[----:B-1----:R-:W-:Y:S01]  /*5c10*/  IMAD R35, R138, 0x15, RZ ;  /* 0x000000158a237824 */ /* 0x002fe200078e02ff */
[C---:B------:R-:W-:Y:S02]  /*5c20*/  ISETP.GT.AND P4, PT, R5.reuse, 0x14, PT ;  /* 0x000000140500780c */ /* 0x040fe40003f84270 */
[----:B------:R-:W2:Y:S01]  /*5c30*/  @P5 LDG.E.U8 R146, desc[UR6][R152.64] ;  /* 0x0000000698925981 */ /* 0x000ea2000c1e1100 */
[----:B------:R-:W-:-:S02]  /*5c40*/  ISETP.GT.AND P5, PT, R5, 0x15, PT ;  /* 0x000000150500780c */ /* 0x000fc40003fa4270 */
[-C--:B------:R-:W-:Y:S02]  /*5c50*/  IADD3 R30, P2, PT, R31, R4.reuse, RZ ;  /* 0x000000041f1e7210 */ /* 0x080fe40007f5e0ff */
[-C--:B------:R-:W-:Y:S02]  /*5c60*/  IADD3 R32, P1, PT, R33, R4.reuse, RZ ;  /* 0x0000000421207210 */ /* 0x080fe40007f3e0ff */
[----:B------:R-:W-:Y:S02]  /*5c70*/  IADD3 R34, P0, PT, R35, R4, RZ ;  /* 0x0000000423227210 */ /* 0x000fe40007f1e0ff */
[----:B------:R-:W-:Y:S02]  /*5c80*/  PRMT R41, RZ, 0x7610, R41 ;  /* 0x00007610ff297816 */ /* 0x000fe40000000029 */
[-C--:B------:R-:W-:Y:S02]  /*5c90*/  LEA.HI.X.SX32 R31, R31, R6.reuse, 0x1, P2 ;  /* 0x000000061f1f7211 */ /* 0x080fe400010f0eff */
[----:B------:R-:W-:-:S02]  /*5ca0*/  LEA.HI.X.SX32 R33, R33, R6, 0x1, P1 ;  /* 0x0000000621217211 */ /* 0x000fc400008f0eff */
[----:B------:R-:W-:Y:S01]  /*5cb0*/  LEA.HI.X.SX32 R35, R35, R6, 0x1, P0 ;  /* 0x0000000623237211 */ /* 0x000fe200000f0eff */
[----:B------:R1:W2:Y:S01]  /*5cc0*/  @P3 LDG.E.U8 R148, desc[UR6][R30.64] ;  /* 0x000000061e943981 */ /* 0x0002a2000c1e1100 */
[C---:B------:R-:W-:Y:S01]  /*5cd0*/  IMAD R29, R138.reuse, 0x16, RZ ;  /* 0x000000168a1d7824 */ /* 0x040fe200078e02ff */
[C---:B------:R-:W-:Y:S01]  /*5ce0*/  ISETP.GT.AND P3, PT, R5.reuse, 0x16, PT ;  /* 0x000000160500780c */ /* 0x040fe20003f64270 */
[----:B0-----:R-:W-:Y:S01]  /*5cf0*/  IMAD R151, R138, 0x17, RZ ;  /* 0x000000178a977824 */ /* 0x001fe200078e02ff */
[----:B------:R0:W2:Y:S01]  /*5d00*/  @P4 LDG.E.U8 R41, desc[UR6][R32.64] ;  /* 0x0000000620294981 */ /* 0x0000a2000c1e1100 */
[----:B------:R-:W-:-:S03]  /*5d10*/  ISETP.GT.AND P4, PT, R5, 0x17, PT ;  /* 0x000000170500780c */ /* 0x000fc60003f84270 */
[----:B------:R0:W2:Y:S01]  /*5d20*/  @P5 LDG.E.U8 R123, desc[UR6][R34.64] ;  /* 0x00000006227b5981 */ /* 0x0000a2000c1e1100 */
[----:B------:R-:W-:Y:S02]  /*5d30*/  ISETP.GT.AND P5, PT, R5, 0x18, PT ;  /* 0x000000180500780c */ /* 0x000fe40003fa4270 */
[-C--:B------:R-:W-:Y:S02]  /*5d40*/  IADD3 R28, P2, PT, R29, R4.reuse, RZ ;  /* 0x000000041d1c7210 */ /* 0x080fe40007f5e0ff */
[-C--:B-1----:R-:W-:Y:S02]  /*5d50*/  IADD3 R30, P1, PT, R151, R4.reuse, RZ ;  /* 0x00000004971e7210 */ /* 0x082fe40007f3e0ff */
[----:B0-----:R-:W-:Y:S02]  /*5d60*/  IADD3 R32, P0, PT, R149, R4, RZ ;  /* 0x0000000495207210 */ /* 0x001fe40007f1e0ff */
[----:B------:R-:W-:Y:S02]  /*5d70*/  PRMT R121, RZ, 0x7610, R121 ;  /* 0x00007610ff797816 */ /* 0x000fe40000000079 */
[----:B------:R-:W-:-:S02]  /*5d80*/  LEA.HI.X.SX32 R29, R29, R6, 0x1, P2 ;  /* 0x000000061d1d7211 */ /* 0x000fc400010f0eff */
[-C--:B------:R-:W-:Y:S02]  /*5d90*/  LEA.HI.X.SX32 R31, R151, R6.reuse, 0x1, P1 ;  /* 0x00000006971f7211 */ /* 0x080fe400008f0eff */
[----:B------:R-:W-:Y:S01]  /*5da0*/  LEA.HI.X.SX32 R33, R149, R6, 0x1, P0 ;  /* 0x0000000695217211 */ /* 0x000fe200000f0eff */
[C---:B------:R-:W-:Y:S01]  /*5db0*/  IMAD R149, R138.reuse, 0x1a, RZ ;  /* 0x0000001a8a957824 */ /* 0x040fe200078e02ff */
[----:B------:R0:W2:Y:S01]  /*5dc0*/  @P3 LDG.E.U8 R133, desc[UR6][R28.64] ;  /* 0x000000061c853981 */ /* 0x0000a2000c1e1100 */
[C---:B------:R-:W-:Y:S01]  /*5dd0*/  IMAD R35, R138.reuse, 0x19, RZ ;  /* 0x000000198a237824 */ /* 0x040fe200078e02ff */
[C---:B------:R-:W-:Y:S01]  /*5de0*/  ISETP.GT.AND P3, PT, R5.reuse, 0x19, PT ;  /* 0x000000190500780c */ /* 0x040fe20003f64270 */
[----:B------:R-:W-:Y:S01]  /*5df0*/  IMAD R151, R138, 0x1b, RZ ;  /* 0x0000001b8a977824 */ /* 0x000fe200078e02ff */
[----:B------:R1:W2:Y:S01]  /*5e00*/  @P4 LDG.E.U8 R121, desc[UR6][R30.64] ;  /* 0x000000061e794981 */ /* 0x0002a2000c1e1100 */
[----:B------:R-:W-:-:S03]  /*5e10*/  ISETP.GT.AND P4, PT, R5, 0x1a, PT ;  /* 0x0000001a0500780c */ /* 0x000fc60003f84270 */
[----:B------:R1:W2:Y:S01]  /*5e20*/  @P5 LDG.E.U8 R42, desc[UR6][R32.64] ;  /* 0x00000006202a5981 */ /* 0x0002a2000c1e1100 */
[----:B------:R-:W-:Y:S02]  /*5e30*/  ISETP.GT.AND P5, PT, R5, 0x1b, PT ;  /* 0x0000001b0500780c */ /* 0x000fe40003fa4270 */
[-C--:B0-----:R-:W-:Y:S02]  /*5e40*/  IADD3 R28, P1, PT, R149, R4.reuse, RZ ;  /* 0x00000004951c7210 */ /* 0x081fe40007f3e0ff */
[-C--:B------:R-:W-:Y:S02]  /*5e50*/  IADD3 R34, P2, PT, R35, R4.reuse, RZ ;  /* 0x0000000423227210 */ /* 0x080fe40007f5e0ff */
[----:B-1----:R-:W-:Y:S02]  /*5e60*/  IADD3 R30, P0, PT, R151, R4, RZ ;  /* 0x00000004971e7210 */ /* 0x002fe40007f1e0ff */
[----:B------:R-:W-:Y:S02]  /*5e70*/  LEA.HI.X.SX32 R29, R149, R6, 0x1, P1 ;  /* 0x00000006951d7211 */ /* 0x000fe400008f0eff */
[----:B------:R-:W-:-:S02]  /*5e80*/  PRMT R152, RZ, 0x7610, R152 ;  /* 0x00007610ff987816 */ /* 0x000fc40000000098 */
[----:B------:R-:W-:Y:S02]  /*5e90*/  PRMT R150, RZ, 0x7610, R150 ;  /* 0x00007610ff967816 */ /* 0x000fe40000000096 */
[----:B------:R-:W-:Y:S02]  /*5ea0*/  PRMT R149, RZ, 0x7610, R149 ;  /* 0x00007610ff957816 */ /* 0x000fe40000000095 */
[-C--:B------:R-:W-:Y:S02]  /*5eb0*/  LEA.HI.X.SX32 R35, R35, R6.reuse, 0x1, P2 ;  /* 0x0000000623237211 */ /* 0x080fe400010f0eff */
[----:B------:R-:W-:Y:S01]  /*5ec0*/  LEA.HI.X.SX32 R31, R151, R6, 0x1, P0 ;  /* 0x00000006971f7211 */ /* 0x000fe200000f0eff */
[C---:B------:R-:W-:Y:S01]  /*5ed0*/  IMAD R151, R138.reuse, 0x1d, RZ ;  /* 0x0000001d8a977824 */ /* 0x040fe200078e02ff */
[----:B------:R-:W2:Y:S01]  /*5ee0*/  @P4 LDG.E.U8 R150, desc[UR6][R28.64] ;  /* 0x000000061c964981 */ /* 0x000ea2000c1e1100 */
[----:B------:R-:W-:Y:S01]  /*5ef0*/  IMAD R33, R138, 0x1c, RZ ;  /* 0x0000001c8a217824 */ /* 0x000fe200078e02ff */
[----:B------:R-:W-:-:S02]  /*5f00*/  ISETP.GT.AND P4, PT, R5, 0x1d, PT ;  /* 0x0000001d0500780c */ /* 0x000fc40003f84270 */
[----:B------:R0:W2:Y:S01]  /*5f10*/  @P3 LDG.E.U8 R152, desc[UR6][R34.64] ;  /* 0x0000000622983981 */ /* 0x0000a2000c1e1100 */
[----:B------:R-:W-:-:S03]  /*5f20*/  ISETP.GT.AND P3, PT, R5, 0x1c, PT ;  /* 0x0000001c0500780c */ /* 0x000fc60003f64270 */
[----:B------:R1:W2:Y:S01]  /*5f30*/  @P5 LDG.E.U8 R149, desc[UR6][R30.64] ;  /* 0x000000061e955981 */ /* 0x0002a2000c1e1100 */
[----:B------:R-:W-:Y:S02]  /*5f40*/  ISETP.GT.AND P5, PT, R5, 0x1e, PT ;  /* 0x0000001e0500780c */ /* 0x000fe40003fa4270 */
[-C--:B------:R-:W-:Y:S02]  /*5f50*/  IADD3 R32, P2, PT, R33, R4.reuse, RZ ;  /* 0x0000000421207210 */ /* 0x080fe40007f5e0ff */
[-C--:B0-----:R-:W-:Y:S02]  /*5f60*/  IADD3 R34, P1, PT, R151, R4.reuse, RZ ;  /* 0x0000000497227210 */ /* 0x081fe40007f3e0ff */
[----:B------:R-:W-:Y:S02]  /*5f70*/  IADD3 R28, P0, PT, R157, R4, RZ ;  /* 0x000000049d1c7210 */ /* 0x000fe40007f1e0ff */
[----:B------:R-:W-:Y:S02]  /*5f80*/  LEA.HI.X.SX32 R35, R151, R6, 0x1, P1 ;  /* 0x0000000697237211 */ /* 0x000fe400008f0eff */
[----:B------:R-:W-:-:S02]  /*5f90*/  PRMT R153, RZ, 0x7610, R153 ;  /* 0x00007610ff997816 */ /* 0x000fc40000000099 */
[----:B------:R-:W-:Y:S02]  /*5fa0*/  PRMT R151, RZ, 0x7610, R151 ;  /* 0x00007610ff977816 */ /* 0x000fe40000000097 */
[-C--:B------:R-:W-:Y:S02]  /*5fb0*/  LEA.HI.X.SX32 R33, R33, R6.reuse, 0x1, P2 ;  /* 0x0000000621217211 */ /* 0x080fe400010f0eff */
[----:B------:R-:W-:Y:S01]  /*5fc0*/  LEA.HI.X.SX32 R29, R157, R6, 0x1, P0 ;  /* 0x000000069d1d7211 */ /* 0x000fe200000f0eff */
[C---:B------:R-:W-:Y:S01]  /*5fd0*/  IMAD.SHL.U32 R157, R138.reuse, 0x20, RZ ;  /* 0x000000208a9d7824 */ /* 0x040fe200078e00ff */
[----:B------:R-:W2:Y:S01]  /*5fe0*/  @P4 LDG.E.U8 R153, desc[UR6][R34.64] ;  /* 0x0000000622994981 */ /* 0x000ea2000c1e1100 */
[----:B-1----:R-:W-:Y:S01]  /*5ff0*/  IMAD R31, R138, 0x1f, RZ ;  /* 0x0000001f8a1f7824 */ /* 0x002fe200078e02ff */
[C---:B------:R-:W-:Y:S02]  /*6000*/  ISETP.GT.AND P4, PT, R5.reuse, 0x20, PT ;  /* 0x000000200500780c */ /* 0x040fe40003f84270 */
        /* <DEDUP_REMOVED lines=9> */
[-C--:B------:R-:W-:Y:S01]  /*60a0*/  LEA.HI.X.SX32 R31, R31, R6.reuse, 0x1, P2 ;  /* 0x000000061f1f7211 */ /* 0x080fe200010f0eff */
[----:B------:R-:W2:Y:S01]  /*60b0*/  @P4 LDG.E.U8 R159, desc[UR6][R32.64] ;  /* 0x00000006209f4981 */ /* 0x000ea2000c1e1100 */
[----:B------:R-:W-:Y:S01]  /*60c0*/  LEA.HI.X.SX32 R35, R161, R6, 0x1, P0 ;  /* 0x00000006a1237211 */ /* 0x000fe200000f0eff */
[C---:B------:R-:W-:Y:S01]  /*60d0*/  IMAD R161, R138.reuse, 0x23, RZ ;  /* 0x000000238aa17824 */ /* 0x040fe200078e02ff */
[C---:B------:R-:W-:Y:S01]  /*60e0*/  ISETP.GT.AND P4, PT, R5.reuse, 0x23, PT ;  /* 0x000000230500780c */ /* 0x040fe20003f84270 */
[----:B------:R0:W2:Y:S01]  /*60f0*/  @P3 LDG.E.U8 R154, desc[UR6][R30.64] ;  /* 0x000000061e9a3981 */ /* 0x0000a2000c1e1100 */
[----:B-1----:R-:W-:Y:S01]  /*6100*/  IMAD R29, R138, 0x22, RZ ;  /* 0x000000228a1d7824 */ /* 0x002fe200078e02ff */
[C---:B------:R-:W-:Y:S02]  /*6110*/  ISETP.GT.AND P3, PT, R5.reuse, 0x22, PT ;  /* 0x000000220500780c */ /* 0x040fe40003f64270 */
[----:B------:R1:W2:Y:S01]  /*6120*/  @P5 LDG.E.U8 R157, desc[UR6][R34.64] ;  /* 0x00000006229d5981 */ /* 0x0002a2000c1e1100 */
[----:B------:R-:W-:-:S02]  /*6130*/  ISETP.GT.AND P5, PT, R5, 0x24, PT ;  /* 0x000000240500780c */ /* 0x000fc40003fa4270 */
[-C--:B------:R-:W-:Y:S02]  /*6140*/  IADD3 R28, P2, PT, R29, R4.reuse, RZ ;  /* 0x000000041d1c7210 */ /* 0x080fe40007f5e0ff */
[-C--:B0-----:R-:W-:Y:S02]  /*6150*/  IADD3 R30, P1, PT, R161, R4.reuse, RZ ;  /* 0x00000004a11e7210 */ /* 0x081fe40007f3e0ff */
[----:B------:R-:W-:Y:S02]  /*6160*/  IADD3 R32, P0, PT, R163, R4, RZ ;  /* 0x00000004a3207210 */ /* 0x000fe40007f1e0ff */
[-C--:B------:R-:W-:Y:S02]  /*6170*/  LEA.HI.X.SX32 R31, R161, R6.reuse, 0x1, P1 ;  /* 0x00000006a11f7211 */ /* 0x080fe400008f0eff */
[----:B------:R-:W-:Y:S02]  /*6180*/  PRMT R161, RZ, 0x7610, R161 ;  /* 0x00007610ffa17816 */ /* 0x000fe400000000a1 */
[-C--:B------:R-:W-:Y:S01]  /*6190*/  LEA.HI.X.SX32 R29, R29, R6.reuse, 0x1, P2 ;  /* 0x000000061d1d7211 */ /* 0x080fe200010f0eff */
[----:B------:R0:W2:Y:S01]  /*61a0*/  @P4 LDG.E.U8 R158, desc[UR6][R30.64] ;  /* 0x000000061e9e4981 */ /* 0x0000a2000c1e1100 */
[----:B------:R-:W-:Y:S01]  /*61b0*/  LEA.HI.X.SX32 R33, R163, R6, 0x1, P0 ;  /* 0x00000006a3217211 */ /* 0x000fe200000f0eff */
[----:B-1----:R-:W-:Y:S01]  /*61c0*/  IMAD R35, R138, 0x25, RZ ;  /* 0x000000258a237824 */ /* 0x002fe200078e02ff */
[C---:B------:R-:W-:Y:S01]  /*61d0*/  ISETP.GT.AND P4, PT, R5.reuse, 0x26, PT ;  /* 0x000000260500780c */ /* 0x040fe20003f84270 */
[----:B------:R1:W2:Y:S01]  /*61e0*/  @P3 LDG.E.U8 R156, desc[UR6][R28.64] ;  /* 0x000000061c9c3981 */ /* 0x0002a2000c1e1100 */
[----:B------:R-:W-:-:S03]  /*61f0*/  ISETP.GT.AND P3, PT, R5, 0x25, PT ;  /* 0x000000250500780c */ /* 0x000fc60003f64270 */
[----:B------:R3:W2:Y:S01]  /*6200*/  @P5 LDG.E.U8 R161, desc[UR6][R32.64] ;  /* 0x0000000620a15981 */ /* 0x0006a2000c1e1100 */
[----:B------:R-:W-:Y:S02]  /*6210*/  ISETP.GT.AND P5, PT, R5, 0x27, PT ;  /* 0x000000270500780c */ /* 0x000fe40003fa4270 */
[-C--:B------:R-:W-:Y:S02]  /*6220*/  IADD3 R34, P2, PT, R35, R4.reuse, RZ ;  /* 0x0000000423227210 */ /* 0x080fe40007f5e0ff */
[-C--:B0-----:R-:W-:Y:S02]  /*6230*/  IADD3 R30, P0, PT, R165, R4.reuse, RZ ;  /* 0x00000004a51e7210 */ /* 0x081fe40007f1e0ff */
[----:B-1----:R-:W-:Y:S02]  /*6240*/  IADD3 R28, P1, PT, R167, R4, RZ ;  /* 0x00000004a71c7210 */ /* 0x002fe40007f3e0ff */
[----:B------:R-:W-:Y:S02]  /*6250*/  PRMT R163, RZ, 0x7610, R163 ;  /* 0x00007610ffa37816 */ /* 0x000fe400000000a3 */
[----:B------:R-:W-:-:S02]  /*6260*/  LEA.HI.X.SX32 R35, R35, R6, 0x1, P2 ;  /* 0x0000000623237211 */ /* 0x000fc400010f0eff */
[-C--:B------:R-:W-:Y:S02]  /*6270*/  LEA.HI.X.SX32 R29, R167, R6.reuse, 0x1, P1 ;  /* 0x00000006a71d7211 */ /* 0x080fe400008f0eff */
[----:B------:R-:W-:Y:S01]  /*6280*/  LEA.HI.X.SX32 R31, R165, R6, 0x1, P0 ;  /* 0x00000006a51f7211 */ /* 0x000fe200000f0eff */
[----:B------:R0:W2:Y:S01]  /*6290*/  @P3 LDG.E.U8 R163, desc[UR6][R34.64] ;  /* 0x0000000622a33981 */ /* 0x0000a2000c1e1100 */
[C---:B---3--:R-:W-:Y:S01]  /*62a0*/  IMAD R33, R138.reuse, 0x28, RZ ;  /* 0x000000288a217824 */ /* 0x048fe200078e02ff */
[C---:B------:R-:W-:Y:S01]  /*62b0*/  ISETP.GT.AND P3, PT, R5.reuse, 0x28, PT ;  /* 0x000000280500780c */ /* 0x040fe20003f64270 */
[C---:B------:R-:W-:Y:S01]  /*62c0*/  IMAD R167, R138.reuse, 0x29, RZ ;  /* 0x000000298aa77824 */ /* 0x040fe200078e02ff */
[----:B------:R1:W3:Y:S01]  /*62d0*/  @P4 LDG.E.U8 R160, desc[UR6][R28.64] ;  /* 0x000000061ca04981 */ /* 0x0002e2000c1e1100 */
[----:B------:R-:W-:Y:S01]  /*62e0*/  IMAD R165, R138, 0x2a, RZ ;  /* 0x0000002a8aa57824 */ /* 0x000fe200078e02ff */
[C---:B------:R-:W-:Y:S02]  /*62f0*/  ISETP.GT.AND P4, PT, R5.reuse, 0x29, PT ;  /* 0x000000290500780c */ /* 0x040fe40003f84270 */
[----:B------:R4:W3:Y:S01]  /*6300*/  @P5 LDG.E.U8 R162, desc[UR6][R30.64] ;  /* 0x000000061ea25981 */ /* 0x0008e2000c1e1100 */
[----:B------:R-:W-:-:S02]  /*6310*/  ISETP.GT.AND P5, PT, R5, 0x2a, PT ;  /* 0x0000002a0500780c */ /* 0x000fc40003fa4270 */
[-C--:B------:R-:W-:Y:S02]  /*6320*/  IADD3 R32, P2, PT, R33, R4.reuse, RZ ;  /* 0x0000000421207210 */ /* 0x080fe40007f5e0ff */
[-C--:B0-----:R-:W-:Y:S02]  /*6330*/  IADD3 R34, P1, PT, R167, R4.reuse, RZ ;  /* 0x00000004a7227210 */ /* 0x081fe40007f3e0ff */
[----:B-1----:R-:W-:Y:S02]  /*6340*/  IADD3 R28, P0, PT, R165, R4, RZ ;  /* 0x00000004a51c7210 */ /* 0x002fe40007f1e0ff */
[-C--:B------:R-:W-:Y:S02]  /*6350*/  LEA.HI.X.SX32 R33, R33, R6.reuse, 0x1, P2 ;  /* 0x0000000621217211 */ /* 0x080fe400010f0eff */
[-C--:B------:R-:W-:Y:S02]  /*6360*/  LEA.HI.X.SX32 R35, R167, R6.reuse, 0x1, P1 ;  /* 0x00000006a7237211 */ /* 0x080fe400008f0eff */
[----:B------:R-:W-:Y:S01]  /*6370*/  LEA.HI.X.SX32 R29, R165, R6, 0x1, P0 ;  /* 0x00000006a51d7211 */ /* 0x000fe200000f0eff */
[C---:B------:R-:W-:Y:S01]  /*6380*/  IMAD R165, R138.reuse, 0x2c, RZ ;  /* 0x0000002c8aa57824 */ /* 0x040fe200078e02ff */
[----:B------:R0:W3:Y:S01]  /*6390*/  @P3 LDG.E.U8 R168, desc[UR6][R32.64] ;  /* 0x0000000620a83981 */ /* 0x0000e2000c1e1100 */
[----:B----4-:R-:W-:Y:S01]  /*63a0*/  IMAD R31, R138, 0x2b, RZ ;  /* 0x0000002b8a1f7824 */ /* 0x010fe200078e02ff */
[----:B------:R-:W-:-:S02]  /*63b0*/  ISETP.GT.AND P3, PT, R5, 0x2b, PT ;  /* 0x0000002b0500780c */ /* 0x000fc40003f64270 */
[----:B------:R1:W4:Y:S01]  /*63c0*/  @P4 LDG.E.U8 R166, desc[UR6][R34.64] ;  /* 0x0000000622a64981 */ /* 0x000322000c1e1100 */
[----:B------:R-:W-:-:S03]  /*63d0*/  ISETP.GT.AND P4, PT, R5, 0x2c, PT ;  /* 0x0000002c0500780c */ /* 0x000fc60003f84270 */
[----:B------:R1:W3:Y:S01]  /*63e0*/  @P5 LDG.E.U8 R164, desc[UR6][R28.64] ;  /* 0x000000061ca45981 */ /* 0x0002e2000c1e1100 */
[----:B------:R-:W-:Y:S02]  /*63f0*/  ISETP.GT.AND P5, PT, R5, 0x2d, PT ;  /* 0x0000002d0500780c */ /* 0x000fe40003fa4270 */
[-C--:B0-----:R-:W-:Y:S02]  /*6400*/  IADD3 R32, P1, PT, R165, R4.reuse, RZ ;  /* 0x00000004a5207210 */ /* 0x081fe40007f3e0ff */
[-C--:B------:R-:W-:Y:S02]  /*6410*/  IADD3 R30, P2, PT, R31, R4.reuse, RZ ;  /* 0x000000041f1e7210 */ /* 0x080fe40007f5e0ff */
[----:B-1----:R-:W-:Y:S02]  /*6420*/  IADD3 R34, P0, PT, R171, R4, RZ ;  /* 0x00000004ab227210 */ /* 0x002fe40007f1e0ff */
[----:B------:R-:W-:Y:S02]  /*6430*/  LEA.HI.X.SX32 R33, R165, R6, 0x1, P1 ;  /* 0x00000006a5217211 */ /* 0x000fe400008f0eff */
[----:B------:R-:W-:-:S02]  /*6440*/  PRMT R167, RZ, 0x7610, R167 ;  /* 0x00007610ffa77816 */ /* 0x000fc400000000a7 */
[----:B------:R-:W-:Y:S02]  /*6450*/  PRMT R165, RZ, 0x7610, R165 ;  /* 0x00007610ffa57816 */ /* 0x000fe400000000a5 */
[-C--:B------:R-:W-:Y:S02]  /*6460*/  LEA.HI.X.SX32 R31, R31, R6.reuse, 0x1, P2 ;  /* 0x000000061f1f7211 */ /* 0x080fe400010f0eff */
[----:B------:R-:W-:Y:S01]  /*6470*/  LEA.HI.X.SX32 R35, R171, R6, 0x1, P0 ;  /* 0x00000006ab237211 */ /* 0x000fe200000f0eff */
[----:B------:R-:W3:Y:S01]  /*6480*/  @P4 LDG.E.U8 R167, desc[UR6][R32.64] ;  /* 0x0000000620a74981 */ /* 0x000ee2000c1e1100 */
[C---:B------:R-:W-:Y:S01]  /*6490*/  IMAD R29, R138.reuse, 0x2e, RZ ;  /* 0x0000002e8a1d7824 */ /* 0x040fe200078e02ff */
[C---:B------:R-:W-:Y:S01]  /*64a0*/  ISETP.GT.AND P4, PT, R5.reuse, 0x30, PT ;  /* 0x000000300500780c */ /* 0x040fe20003f84270 */
[----:B------:R-:W-:Y:S01]  /*64b0*/  IMAD R171, R138, 0x31, RZ ;  /* 0x000000318aab7824 */ /* 0x000fe200078e02ff */
[----:B------:R0:W3:Y:S01]  /*64c0*/  @P3 LDG.E.U8 R169, desc[UR6][R30.64] ;  /* 0x000000061ea93981 */ /* 0x0000e2000c1e1100 */
[----:B------:R-:W-:-:S03]  /*64d0*/  ISETP.GT.AND P3, PT, R5, 0x2e, PT ;  /* 0x0000002e0500780c */ /* 0x000fc60003f64270 */
[----:B------:R1:W3:Y:S01]  /*64e0*/  @P5 LDG.E.U8 R165, desc[UR6][R34.64] ;  /* 0x0000000622a55981 */ /* 0x0002e2000c1e1100 */
[----:B------:R-:W-:Y:S02]  /*64f0*/  ISETP.GT.AND P5, PT, R5, 0x31, PT ;  /* 0x000000310500780c */ /* 0x000fe40003fa4270 */
[-C--:B------:R-:W-:Y:S02]  /*6500*/  IADD3 R28, P2, PT, R29, R4.reuse, RZ ;  /* 0x000000041d1c7210 */ /* 0x080fe40007f5e0ff */
[-C--:B0-----:R-:W-:Y:S02]  /*6510*/  IADD3 R30, P1, PT, R175, R4.reuse, RZ ;  /* 0x00000004af1e7210 */ /* 0x081fe40007f3e0ff */
[----:B------:R-:W-:Y:S02]  /*6520*/  IADD3 R32, P0, PT, R171, R4, RZ ;  /* 0x00000004ab207210 */ /* 0x000fe40007f1e0ff */
[----:B------:R-:W-:Y:S02]  /*6530*/  LEA.HI.X.SX32 R31, R175, R6, 0x1, P1 ;  /* 0x00000006af1f7211 */ /* 0x000fe400008f0eff */
[----:B------:R-:W-:-:S02]  /*6540*/  PRMT R175, RZ, 0x7610, R175 ;  /* 0x00007610ffaf7816 */ /* 0x000fc400000000af */
[-C--:B------:R-:W-:Y:S01]  /*6550*/  LEA.HI.X.SX32 R29, R29, R6.reuse, 0x1, P2 ;  /* 0x000000061d1d7211 */ /* 0x080fe200010f0eff */
[----:B------:R-:W3:Y:S01]  /*6560*/  @P4 LDG.E.U8 R173, desc[UR6][R30.64] ;  /* 0x000000061ead4981 */ /* 0x000ee2000c1e1100 */
[----:B------:R-:W-:Y:S01]  /*6570*/  LEA.HI.X.SX32 R33, R171, R6, 0x1, P0 ;  /* 0x00000006ab217211 */ /* 0x000fe200000f0eff */
[C---:B-1----:R-:W-:Y:S01]  /*6580*/  IMAD R35, R138.reuse, 0x32, RZ ;  /* 0x000000328a237824 */ /* 0x042fe200078e02ff */
[C---:B------:R-:W-:Y:S01]  /*6590*/  ISETP.GT.AND P4, PT, R5.reuse, 0x33, PT ;  /* 0x000000330500780c */ /* 0x040fe20003f84270 */
[----:B------:R0:W4:Y:S01]  /*65a0*/  @P3 LDG.E.U8 R170, desc[UR6][R28.64] ;  /* 0x000000061caa3981 */ /* 0x000122000c1e1100 */
[----:B------:R-:W-:Y:S01]  /*65b0*/  IMAD R171, R138, 0x34, RZ ;  /* 0x000000348aab7824 */ /* 0x000fe200078e02ff */
[C---:B------:R-:W-:Y:S02]  /*65c0*/  ISETP.GT.AND P3, PT, R5.reuse, 0x32, PT ;  /* 0x000000320500780c */ /* 0x040fe40003f64270 */
[----:B------:R1:W4:Y:S01]  /*65d0*/  @P5 LDG.E.U8 R175, desc[UR6][R32.64] ;  /* 0x0000000620af5981 */ /* 0x000322000c1e1100 */
[----:B------:R-:W-:-:S02]  /*65e0*/  ISETP.GT.AND P5, PT, R5, 0x34, PT ;  /* 0x000000340500780c */ /* 0x000fc40003fa4270 */
[-C--:B------:R-:W-:Y:S02]  /*65f0*/  IADD3 R34, P2, PT, R35, R4.reuse, RZ ;  /* 0x0000000423227210 */ /* 0x080fe40007f5e0ff */
[-C--:B0-----:R-:W-:Y:S02]  /*6600*/  IADD3 R28, P1, PT, R177, R4.reuse, RZ ;  /* 0x00000004b11c7210 */ /* 0x081fe40007f3e0ff */
[----:B------:R-:W-:Y:S02]  /*6610*/  IADD3 R30, P0, PT, R171, R4, RZ ;  /* 0x00000004ab1e7210 */ /* 0x000fe40007f1e0ff */
[-C--:B------:R-:W-:Y:S02]  /*6620*/  LEA.HI.X.SX32 R29, R177, R6.reuse, 0x1, P1 ;  /* 0x00000006b11d7211 */ /* 0x080fe400008f0eff */
[----:B------:R-:W-:Y:S02]  /*6630*/  PRMT R177, RZ, 0x7610, R177 ;  /* 0x00007610ffb17816 */ /* 0x000fe400000000b1 */
[-C--:B------:R-:W-:Y:S01]  /*6640*/  LEA.HI.X.SX32 R35, R35, R6.reuse, 0x1, P2 ;  /* 0x0000000623237211 */ /* 0x080fe200010f0eff */
[----:B------:R0:W4:Y:S01]  /*6650*/  @P4 LDG.E.U8 R174, desc[UR6][R28.64] ;  /* 0x000000061cae4981 */ /* 0x000122000c1e1100 */
[----:B------:R-:W-:Y:S01]  /*6660*/  LEA.HI.X.SX32 R31, R171, R6, 0x1, P0 ;  /* 0x00000006ab1f7211 */ /* 0x000fe200000f0eff */
[C---:B-1----:R-:W-:Y:S01]  /*6670*/  IMAD R33, R138.reuse, 0x35, RZ ;  /* 0x000000358a217824 */ /* 0x042fe200078e02ff */
[C---:B------:R-:W-:Y:S01]  /*6680*/  ISETP.GT.AND P4, PT, R5.reuse, 0x36, PT ;  /* 0x000000360500780c */ /* 0x040fe20003f84270 */
[----:B------:R1:W4:Y:S01]  /*6690*/  @P3 LDG.E.U8 R172, desc[UR6][R34.64] ;  /* 0x0000000622ac3981 */ /* 0x000322000c1e1100 */
[----:B------:R-:W-:Y:S01]  /*66a0*/  IMAD R171, R138, 0x37, RZ ;  /* 0x000000378aab7824 */ /* 0x000fe200078e02ff */
[----:B------:R-:W-:-:S02]  /*66b0*/  ISETP.GT.AND P3, PT, R5, 0x35, PT ;  /* 0x000000350500780c */ /* 0x000fc40003f64270 */
[----:B------:R1:W4:Y:S01]  /*66c0*/  @P5 LDG.E.U8 R177, desc[UR6][R30.64] ;  /* 0x000000061eb15981 */ /* 0x000322000c1e1100 */
[----:B------:R-:W-:Y:S02]  /*66d0*/  ISETP.GT.AND P5, PT, R5, 0x37, PT ;  /* 0x000000370500780c */ /* 0x000fe40003fa4270 */
[-C--:B------:R-:W-:Y:S02]  /*66e0*/  IADD3 R32, P2, PT, R33, R4.reuse, RZ ;  /* 0x0000000421207210 */ /* 0x080fe40007f5e0ff */
[-C--:B0-----:R-:W-:Y:S02]  /*66f0*/  IADD3 R28, P0, PT, R171, R4.reuse, RZ ;  /* 0x00000004ab1c7210 */ /* 0x081fe40007f1e0ff */
[----:B-1----:R-:W-:Y:S02]  /*6700*/  IADD3 R34, P1, PT, R181, R4, RZ ;  /* 0x00000004b5227210 */ /* 0x002fe40007f3e0ff */
[-C--:B------:R-:W-:Y:S02]  /*6710*/  LEA.HI.X.SX32 R33, R33, R6.reuse, 0x1, P2 ;  /* 0x0000000621217211 */ /* 0x080fe400010f0eff */
[----:B------:R-:W-:-:S02]  /*6720*/  LEA.HI.X.SX32 R35, R181, R6, 0x1, P1 ;  /* 0x00000006b5237211 */ /* 0x000fc400008f0eff */
[----:B------:R-:W-:Y:S01]  /*6730*/  LEA.HI.X.SX32 R29, R171, R6, 0x1, P0 ;  /* 0x00000006ab1d7211 */ /* 0x000fe200000f0eff */
[C---:B------:R-:W-:Y:S01]  /*6740*/  IMAD R181, R138.reuse, 0x39, RZ ;  /* 0x000000398ab57824 */ /* 0x040fe200078e02ff */
[----:B------:R0:W4:Y:S01]  /*6750*/  @P3 LDG.E.U8 R179, desc[UR6][R32.64] ;  /* 0x0000000620b33981 */ /* 0x000122000c1e1100 */
[C---:B------:R-:W-:Y:S01]  /*6760*/  IMAD R31, R138.reuse, 0x38, RZ ;  /* 0x000000388a1f7824 */ /* 0x040fe200078e02ff */
[C---:B------:R-:W-:Y:S01]  /*6770*/  ISETP.GT.AND P3, PT, R5.reuse, 0x38, PT ;  /* 0x000000380500780c */ /* 0x040fe20003f64270 */
[----:B------:R-:W-:Y:S01]  /*6780*/  IMAD R171, R138, 0x3a, RZ ;  /* 0x0000003a8aab7824 */ /* 0x000fe200078e02ff */
[----:B------:R1:W4:Y:S01]  /*6790*/  @P4 LDG.E.U8 R176, desc[UR6][R34.64] ;  /* 0x0000000622b04981 */ /* 0x000322000c1e1100 */
[----:B------:R-:W-:-:S03]  /*67a0*/  ISETP.GT.AND P4, PT, R5, 0x39, PT ;  /* 0x000000390500780c */ /* 0x000fc60003f84270 */
[----:B------:R1:W4:Y:S01]  /*67b0*/  @P5 LDG.E.U8 R178, desc[UR6][R28.64] ;  /* 0x000000061cb25981 */ /* 0x000322000c1e1100 */
[----:B------:R-:W-:Y:S02]  /*67c0*/  ISETP.GT.AND P5, PT, R5, 0x3a, PT ;  /* 0x0000003a0500780c */ /* 0x000fe40003fa4270 */
[-C--:B0-----:R-:W-:Y:S02]  /*67d0*/  IADD3 R32, P1, PT, R181, R4.reuse, RZ ;  /* 0x00000004b5207210 */ /* 0x081fe40007f3e0ff */
[-C--:B------:R-:W-:Y:S02]  /*67e0*/  IADD3 R30, P2, PT, R31, R4.reuse, RZ ;  /* 0x000000041f1e7210 */ /* 0x080fe40007f5e0ff */
[----:B-1----:R-:W-:Y:S02]  /*67f0*/  IADD3 R34, P0, PT, R171, R4, RZ ;  /* 0x00000004ab227210 */ /* 0x002fe40007f1e0ff */
[----:B------:R-:W-:Y:S02]  /*6800*/  LEA.HI.X.SX32 R33, R181, R6, 0x1, P1 ;  /* 0x00000006b5217211 */ /* 0x000fe400008f0eff */
[----:B------:R-:W-:-:S02]  /*6810*/  PRMT R181, RZ, 0x7610, R181 ;  /* 0x00007610ffb57816 */ /* 0x000fc400000000b5 */
[-C--:B------:R-:W-:Y:S01]  /*6820*/  LEA.HI.X.SX32 R31, R31, R6.reuse, 0x1, P2 ;  /* 0x000000061f1f7211 */ /* 0x080fe200010f0eff */
[----:B------:R-:W4:Y:S01]  /*6830*/  @P4 LDG.E.U8 R182, desc[UR6][R32.64] ;  /* 0x0000000620b64981 */ /* 0x000f22000c1e1100 */
[----:B------:R-:W-:Y:S01]  /*6840*/  LEA.HI.X.SX32 R35, R171, R6, 0x1, P0 ;  /* 0x00000006ab237211 */ /* 0x000fe200000f0eff */
[C---:B------:R-:W-:Y:S01]  /*6850*/  IMAD R29, R138.reuse, 0x3b, RZ ;  /* 0x0000003b8a1d7824 */ /* 0x040fe200078e02ff */
        /* <DEDUP_REMOVED lines=14> */
[----:B-1----:R-:W-:Y:S01]  /*6940*/  IMAD R35, R138, 0x2f, RZ ;  /* 0x0000002f8a237824 */ /* 0x002fe200078e02ff */
[C---:B------:R-:W-:Y:S01]  /*6950*/  ISETP.GT.AND P4, PT, R5.reuse, 0x3e, PT ;  /* 0x0000003e0500780c */ /* 0x040fe20003f84270 */
[----:B------:R1:W4:Y:S01]  /*6960*/  @P3 LDG.E.U8 R183, desc[UR6][R28.64] ;  /* 0x000000061cb73981 */ /* 0x000322000c1e1100 */
[----:B------:R-:W-:-:S03]  /*6970*/  ISETP.GT.AND P3, PT, R5, 0x2f, PT ;  /* 0x0000002f0500780c */ /* 0x000fc60003f64270 */
[----:B------:R1:W4:Y:S01]  /*6980*/  @P5 LDG.E.U8 R187, desc[UR6][R32.64] ;  /* 0x0000000620bb5981 */ /* 0x000322000c1e1100 */
[----:B------:R-:W-:Y:S02]  /*6990*/  ISETP.GT.AND P5, PT, R5, 0x3f, PT ;  /* 0x0000003f0500780c */ /* 0x000fe40003fa4270 */
[-C--:B------:R-:W-:Y:S02]  /*69a0*/  IADD3 R34, P2, PT, R35, R4.reuse, RZ ;  /* 0x0000000423227210 */ /* 0x080fe40007f5e0ff */
[-C--:B0-----:R-:W-:Y:S02]  /*69b0*/  IADD3 R30, P0, PT, R189, R4.reuse, RZ ;  /* 0x00000004bd1e7210 */ /* 0x081fe40007f1e0ff */
[----:B-1----:R-:W-:Y:S02]  /*69c0*/  IADD3 R28, P1, PT, R191, R4, RZ ;  /* 0x00000004bf1c7210 */ /* 0x002fe40007f3e0ff */
[----:B------:R-:W-:Y:S02]  /*69d0*/  PRMT R171, RZ, 0x7610, R171 ;  /* 0x00007610ffab7816 */ /* 0x000fe400000000ab */
[----:B------:R-:W-:-:S02]  /*69e0*/  PRMT R184, RZ, 0x7610, R184 ;  /* 0x00007610ffb87816 */ /* 0x000fc400000000b8 */
[----:B------:R-:W-:Y:S02]  /*69f0*/  PRMT R186, RZ, 0x7610, R186 ;  /* 0x00007610ffba7816 */ /* 0x000fe400000000ba */
[-C--:B------:R-:W-:Y:S02]  /*6a00*/  LEA.HI.X.SX32 R35, R35, R6.reuse, 0x1, P2 ;  /* 0x0000000623237211 */ /* 0x080fe400010f0eff */
[-C--:B------:R-:W-:Y:S02]  /*6a10*/  LEA.HI.X.SX32 R29, R191, R6.reuse, 0x1, P1 ;  /* 0x00000006bf1d7211 */ /* 0x080fe400008f0eff */
[----:B------:R-:W-:Y:S01]  /*6a20*/  LEA.HI.X.SX32 R31, R189, R6, 0x1, P0 ;  /* 0x00000006bd1f7211 */ /* 0x000fe200000f0eff */
[----:B------:R-:W4:Y:S04]  /*6a30*/  @P3 LDG.E.U8 R171, desc[UR6][R34.64] ;  /* 0x0000000622ab3981 */ /* 0x000f28000c1e1100 */
[----:B------:R0:W4:Y:S04]  /*6a40*/  @P4 LDG.E.U8 R184, desc[UR6][R28.64] ;  /* 0x000000061cb84981 */ /* 0x000128000c1e1100 */
[----:B------:R1:W4:Y:S01]  /*6a50*/  @P5 LDG.E.U8 R186, desc[UR6][R30.64] ;  /* 0x000000061eba5981 */ /* 0x000322000c1e1100 */
[----:B------:R-:W1:Y:S01]  /*6a60*/  S2UR UR77, SR_CgaCtaId ;  /* 0x00000000004d79c3 */ /* 0x000e620000008800 */
[----:B------:R-:W-:Y:S01]  /*6a70*/  UMOV UR9, 0x400 ;  /* 0x0000040000097882 */ /* 0x000fe20000000000 */
[----:B------:R-:W-:-:S02]  /*6a80*/  LOP3.LUT R33, R2, 0x8, RZ, 0x3c, !PT ;  /* 0x0000000802217812 */ /* 0x000fc400078e3cff */
[C---:B------:R-:W-:Y:S02]  /*6a90*/  LOP3.LUT R138, R2.reuse, 0x10, RZ, 0x3c, !PT ;  /* 0x00000010028a7812 */ /* 0x040fe400078e3cff */
[C---:B0-----:R-:W-:Y:S02]  /*6aa0*/  LOP3.LUT R29, R2.reuse, 0x18, RZ, 0x3c, !PT ;  /* 0x00000018021d7812 */ /* 0x041fe400078e3cff */
[C---:B------:R-:W-:Y:S02]  /*6ab0*/  LOP3.LUT R28, R2.reuse, 0x30, RZ, 0x3c, !PT ;  /* 0x00000030021c7812 */ /* 0x040fe400078e3cff */
[C---:B-1----:R-:W-:Y:S01]  /*6ac0*/  LOP3.LUT R30, R2.reuse, 0x28, RZ, 0x3c, !PT ;  /* 0x00000028021e7812 */ /* 0x042fe200078e3cff */
[----:B------:R-:W-:Y:S01]  /*6ad0*/  ULEA UR9, UR77, UR9, 0x18 ;  /* 0x000000094d097291 */ /* 0x000fe2000f8ec0ff */
[----:B------:R-:W-:Y:S06]  /*6ae0*/  BAR.SYNC.DEFER_BLOCKING 0x0 ;  /* 0x0000000000007b1d */ /* 0x000fec0000010000 */
[----:B------:R-:W0:Y:S02]  /*6af0*/  LDCU UR77, c[0x0][0x3ac] ;  /* 0x00007580ff4d77ac */ /* 0x000e240008000800 */
[----:B------:R-:W-:Y:S04]  /*6b00*/  STS.U8 [R2+UR9], R141 ;  /* 0x0000008d02007988 */ /* 0x000fe80008000009 */
[----:B------:R-:W-:Y:S04]  /*6b10*/  STS.U8 [R2+UR9+0x40], R145 ;  /* 0x0000409102007988 */ /* 0x000fe80008000009 */
[----:B--2---:R-:W-:Y:S04]  /*6b20*/  STS.U8 [R2+UR9+0x400], R139 ;  /* 0x0004008b02007988 */ /* 0x004fe80008000009 */
[----:B------:R-:W-:Y:S04]  /*6b30*/  STS.U8 [R2+UR9+0x440], R147 ;  /* 0x0004409302007988 */ /* 0x000fe80008000009 */
[----:B------:R-:W-:Y:S04]  /*6b40*/  STS.U8 [R2+UR9+0x800], R159 ;  /* 0x0008009f02007988 */ /* 0x000fe80008000009 */
[----:B------:R-:W-:Y:S01]  /*6b50*/  STS.U8 [R2+UR9+0x840], R157 ;  /* 0x0008409d02007988 */ /* 0x000fe20008000009 */
[----:B------:R-:W-:-:S02]  /*6b60*/  ISETP.GE.AND P0, PT, R2, R5, PT ;  /* 0x000000050200720c */ /* 0x000fc40003f06270 */
[----:B------:R-:W-:Y:S01]  /*6b70*/  PRMT R34, RZ, 0x7610, R34 ;  /* 0x00007610ff227816 */ /* 0x000fe20000000022 */
[----:B---3--:R-:W-:Y:S04]  /*6b80*/  STS.U8 [R2+UR9+0xc00], R173 ;  /* 0x000c00ad02007988 */ /* 0x008fe80008000009 */
[----:B----4-:R-:W-:Y:S04]  /*6b90*/  STS.U8 [R2+UR9+0xc40], R175 ;  /* 0x000c40af02007988 */ /* 0x010fe80008000009 */
[----:B------:R-:W-:Y:S04]  /*6ba0*/  STS.U8 [R33+UR9+0x80], R140 ;  /* 0x0000808c21007988 */ /* 0x000fe80008000009 */
[----:B------:R-:W-:Y:S04]  /*6bb0*/  STS.U8 [R33+UR9+0xc0], R144 ;  /* 0x0000c09021007988 */ /* 0x000fe80008000009 */
[----:B------:R-:W-:Y:S04]  /*6bc0*/  STS.U8 [R33+UR9+0x480], R146 ;  /* 0x0004809221007988 */ /* 0x000fe80008000009 */
[----:B------:R-:W-:Y:S04]  /*6bd0*/  STS.U8 [R33+UR9+0x4c0], R148 ;  /* 0x0004c09421007988 */ /* 0x000fe80008000009 */
[----:B------:R-:W-:Y:S04]  /*6be0*/  STS.U8 [R33+UR9+0x880], R156 ;  /* 0x0008809c21007988 */ /* 0x000fe80008000009 */
[----:B------:R-:W-:Y:S04]  /*6bf0*/  STS.U8 [R33+UR9+0x8c0], R158 ;  /* 0x0008c09e21007988 */ /* 0x000fe80008000009 */
[----:B------:R-:W-:Y:S04]  /*6c00*/  STS.U8 [R33+UR9+0xc80], R172 ;  /* 0x000c80ac21007988 */ /* 0x000fe80008000009 */
[----:B------:R-:W-:Y:S04]  /*6c10*/  STS.U8 [R33+UR9+0xcc0], R174 ;  /* 0x000cc0ae21007988 */ /* 0x000fe80008000009 */
[----:B------:R1:W-:Y:S04]  /*6c20*/  STS.U8 [R138+UR9+0x500], R41 ;  /* 0x000500298a007988 */ /* 0x0003e80008000009 */
[----:B------:R-:W-:Y:S04]  /*6c30*/  STS.U8 [R138+UR9+0x100], R137 ;  /* 0x000100898a007988 */ /* 0x000fe80008000009 */
[----:B------:R-:W-:Y:S01]  /*6c40*/  STS.U8 [R138+UR9+0x140], R135 ;  /* 0x000140878a007988 */ /* 0x000fe20008000009 */
[----:B-1----:R-:W-:-:S03]  /*6c50*/  LOP3.LUT R41, R2, 0x20, RZ, 0x3c, !PT ;  /* 0x0000002002297812 */ /* 0x002fc600078e3cff */
        /* <DEDUP_REMOVED lines=26> */
[----:B------:R-:W-:Y:S04]  /*6e00*/  STS.U8 [R30+UR9+0xa80], R164 ;  /* 0x000a80a41e007988 */ /* 0x000fe80008000009 */
[----:B------:R-:W-:Y:S01]  /*6e10*/  STS.U8 [R30+UR9+0xac0], R169 ;  /* 0x000ac0a91e007988 */ /* 0x000fe20008000009 */
[----:B0-----:R-:W-:-:S03]  /*6e20*/  IMAD R150, R2, UR77, RZ ;  /* 0x0000004d02967c24 */ /* 0x001fc6000f8e02ff */
[----:B------:R-:W-:Y:S04]  /*6e30*/  STS.U8 [R30+UR9+0xe80], R181 ;  /* 0x000e80b51e007988 */ /* 0x000fe80008000009 */
[----:B------:R-:W-:Y:S04]  /*6e40*/  STS.U8 [R30+UR9+0xec0], R183 ;  /* 0x000ec0b71e007988 */ /* 0x000fe80008000009 */
[----:B------:R0:W-:Y:S04]  /*6e50*/  STS.U8 [R28+UR9+0x300], R43 ;  /* 0x0003002b1c007988 */ /* 0x0001e80008000009 */
        /* <DEDUP_REMOVED lines=14> */
[----:B------:R2:W-:Y:S01]  /*6f40*/  STS.U8 [R29+UR9+0xfc0], R186 ;  /* 0x000fc0ba1d007988 */ /* 0x0005e20008000009 */
[----:B------:R-:W-:-:S02]  /*6f50*/  SHF.R.S32.HI R133, RZ, 0x1f, R150 ;  /* 0x0000001fff857819 */ /* 0x000fc40000011496 */
[C---:B------:R-:W-:Y:S02]  /*6f60*/  IADD3 R32, P1, PT, R150.reuse, UR65, RZ ;  /* 0x0000004196207c10 */ /* 0x040fe4000ff3e0ff */
[C---:B------:R-:W-:Y:S02]  /*6f70*/  IADD3 R122, P2, PT, R150.reuse, UR63, RZ ;  /* 0x0000003f967a7c10 */ /* 0x040fe4000ff5e0ff */
[C---:B------:R-:W-:Y:S02]  /*6f80*/  IADD3.X R33, PT, PT, R133.reuse, UR31, RZ, P1, !PT ;  /* 0x0000001f85217c10 */ /* 0x040fe40008ffe4ff */
[----:B------:R-:W-:Y:S02]  /*6f90*/  IADD3 R134, P1, PT, R150, UR64, RZ ;  /* 0x0000004096867c10 */ /* 0x000fe4000ff3e0ff */
[C---:B------:R-:W-:Y:S02]  /*6fa0*/  IADD3.X R123, PT, PT, R133.reuse, UR29, RZ, P2, !PT ;  /* 0x0000001d857b7c10 */ /* 0x040fe400097fe4ff */
[----:B------:R-:W-:-:S02]  /*6fb0*/  IADD3.X R135, PT, PT, R133, UR30, RZ, P1, !PT ;  /* 0x0000001e85877c10 */ /* 0x000fc40008ffe4ff */
[C---:B------:R-:W-:Y:S02]  /*6fc0*/  IADD3 R120, P1, PT, R150.reuse, UR61, RZ ;  /* 0x0000003d96787c10 */ /* 0x040fe4000ff3e0ff */
[C---:B------:R-:W-:Y:S02]  /*6fd0*/  IADD3 R42, P2, PT, R150.reuse, UR60, RZ ;  /* 0x0000003c962a7c10 */ /* 0x040fe4000ff5e0ff */
[C---:B------:R-:W-:Y:S01]  /*6fe0*/  IADD3.X R121, PT, PT, R133.reuse, UR27, RZ, P1, !PT ;  /* 0x0000001b85797c10 */ /* 0x040fe20008ffe4ff */
[----:B------:R-:W-:Y:S01]  /*6ff0*/  BAR.SYNC.DEFER_BLOCKING 0x0 ;  /* 0x0000000000007b1d */ /* 0x000fe20000010000 */
[----:B0-----:R-:W-:Y:S02]  /*7000*/  IADD3.X R43, PT, PT, R133, UR26, RZ, P2, !PT ;  /* 0x0000001a852b7c10 */ /* 0x001fe400097fe4ff */
[C---:B------:R-:W-:Y:S02]  /*7010*/  IADD3 R146, P1, PT, R150.reuse, UR58, RZ ;  /* 0x0000003a96927c10 */ /* 0x040fe4000ff3e0ff */
[----:B------:R-:W-:-:S02]  /*7020*/  IADD3 R144, P2, PT, R150, UR57, RZ ;  /* 0x0000003996907c10 */ /* 0x000fc4000ff5e0ff */
[----:B------:R-:W-:Y:S02]  /*7030*/  PRMT R183, RZ, 0x7610, R183 ;  /* 0x00007610ffb77816 */ /* 0x000fe400000000b7 */
[C---:B------:R-:W-:Y:S02]  /*7040*/  IADD3.X R147, PT, PT, R133.reuse, UR24, RZ, P1, !PT ;  /* 0x0000001885937c10 */ /* 0x040fe40008ffe4ff */
[----:B------:R-:W-:Y:S02]  /*7050*/  IADD3.X R145, PT, PT, R133, UR23, RZ, P2, !PT ;  /* 0x0000001785917c10 */ /* 0x000fe400097fe4ff */
[----:B------:R-:W-:-:S04]  /*7060*/  IADD3 R140, P1, PT, R150, UR55, RZ ;  /* 0x00000037968c7c10 */ /* 0x000fc8000ff3e0ff */
[C---:B------:R-:W-:Y:S01]  /*7070*/  IADD3.X R141, PT, PT, R133.reuse, UR21, RZ, P1, !PT ;  /* 0x00000015858d7c10 */ /* 0x040fe20008ffe4ff */
[----:B------:R0:W3:Y:S04]  /*7080*/  @!P0 LDG.E.U8 R34, desc[UR6][R120.64] ;  /* 0x0000000678228981 */ /* 0x0000e8000c1e1100 */
[----:B------:R4:W3:Y:S01]  /*7090*/  @!P0 LDG.E.U8 R183, desc[UR6][R134.64] ;  /* 0x0000000686b78981 */ /* 0x0008e2000c1e1100 */
[----:B0-----:R-:W-:Y:S02]  /*70a0*/  IADD3 R120, P2, PT, R150, UR54, RZ ;  /* 0x0000003696787c10 */ /* 0x001fe4000ff5e0ff */
[----:B----4-:R-:W-:Y:S02]  /*70b0*/  PRMT R134, RZ, 0x7610, R134 ;  /* 0x00007610ff867816 */ /* 0x010fe40000000086 */
[----:B------:R-:W-:-:S02]  /*70c0*/  IADD3.X R121, PT, PT, R133, UR20, RZ, P2, !PT ;  /* 0x0000001485797c10 */ /* 0x000fc400097fe4ff */
[C---:B------:R-:W-:Y:S02]  /*70d0*/  IADD3 R148, P2, PT, R150.reuse, UR51, RZ ;  /* 0x0000003396947c10 */ /* 0x040fe4000ff5e0ff */
[----:B------:R0:W4:Y:S02]  /*70e0*/  @!P0 LDG.E.U8 R134, desc[UR6][R140.64] ;  /* 0x000000068c868981 */ /* 0x000124000c1e1100 */
[----:B------:R-:W-:Y:S02]  /*70f0*/  IADD3.X R149, PT, PT, R133, UR17, RZ, P2, !PT ;  /* 0x0000001185957c10 */ /* 0x000fe400097fe4ff */
[----:B-1----:R-:W-:Y:S02]  /*7100*/  PRMT R184, RZ, 0x7610, R184 ;  /* 0x00007610ffb87816 */ /* 0x002fe400000000b8 */
[----:B0-----:R-:W-:-:S04]  /*7110*/  IADD3 R140, P2, PT, R150, UR48, RZ ;  /* 0x00000030968c7c10 */ /* 0x001fc8000ff5e0ff */
[----:B------:R-:W-:-:S05]  /*7120*/  IADD3.X R141, PT, PT, R133, UR14, RZ, P2, !PT ;  /* 0x0000000e858d7c10 */ /* 0x000fca00097fe4ff */
[----:B------:R-:W3:Y:S01]  /*7130*/  @!P0 LDG.E.U8 R184, desc[UR6][R140.64] ;  /* 0x000000068cb88981 */ /* 0x000ee2000c1e1100 */
[----:B------:R-:W-:Y:S02]  /*7140*/  PRMT R39, RZ, 0x7610, R39 ;  /* 0x00007610ff277816 */ /* 0x000fe40000000027 */
[----:B------:R-:W-:-:S04]  /*7150*/  IADD3 R36, P3, PT, R150, UR62, RZ ;  /* 0x0000003e96247c10 */ /* 0x000fc8000ff7e0ff */
[----:B------:R0:W3:Y:S01]  /*7160*/  @!P0 LDG.E.U8 R39, desc[UR6][R32.64] ;  /* 0x0000000620278981 */ /* 0x0000e2000c1e1100 */
[----:B------:R-:W-:Y:S02]  /*7170*/  IADD3.X R37, PT, PT, R133, UR28, RZ, P3, !PT ;  /* 0x0000001c85257c10 */ /* 0x000fe40009ffe4ff */
[----:B--2---:R-:W-:Y:S02]  /*7180*/  PRMT R186, RZ, 0x7610, R186 ;  /* 0x00007610ffba7816 */ /* 0x004fe400000000ba */
[----:B------:R-:W-:Y:S02]  /*7190*/  PRMT R30, RZ, 0x7610, R30 ;  /* 0x00007610ff1e7816 */ /* 0x000fe4000000001e */
[----:B------:R-:W-:Y:S02]  /*71a0*/  PRMT R192, RZ, 0x7610, R192 ;  /* 0x00007610ffc07816 */ /* 0x000fe400000000c0 */
[----:B------:R-:W-:Y:S01]  /*71b0*/  PRMT R194, RZ, 0x7610, R194 ;  /* 0x00007610ffc27816 */ /* 0x000fe200000000c2 */
[----:B------:R1:W2:Y:S01]  /*71c0*/  @!P0 LDG.E.U8 R186, desc[UR6][R42.64] ;  /* 0x000000062aba8981 */ /* 0x0002a2000c1e1100 */
[----:B0-----:R-:W-:-:S03]  /*71d0*/  IADD3 R32, P3, PT, R150, UR59, RZ ;  /* 0x0000003b96207c10 */ /* 0x001fc6000ff7e0ff */
[----:B------:R0:W2:Y:S01]  /*71e0*/  @!P0 LDG.E.U8 R30, desc[UR6][R36.64] ;  /* 0x00000006241e8981 */ /* 0x0000a2000c1e1100 */
[C---:B------:R-:W-:Y:S02]  /*71f0*/  IADD3.X R33, PT, PT, R133.reuse, UR25, RZ, P3, !PT ;  /* 0x0000001985217c10 */ /* 0x040fe40009ffe4ff */
[C---:B------:R-:W-:Y:S01]  /*7200*/  IADD3 R136, P3, PT, R150.reuse, UR56, RZ ;  /* 0x0000003896887c10 */ /* 0x040fe2000ff7e0ff */
[----:B------:R0:W2:Y:S03]  /*7210*/  @!P0 LDG.E.U8 R192, desc[UR6][R146.64] ;  /* 0x0000000692c08981 */ /* 0x0000a6000c1e1100 */
[----:B------:R-:W-:Y:S01]  /*7220*/  IADD3.X R137, PT, PT, R133, UR22, RZ, P3, !PT ;  /* 0x0000001685897c10 */ /* 0x000fe20009ffe4ff */
[----:B------:R0:W2:Y:S01]  /*7230*/  @!P0 LDG.E.U8 R194, desc[UR6][R32.64] ;  /* 0x0000000620c28981 */ /* 0x0000a2000c1e1100 */
[----:B-1----:R-:W-:Y:S02]  /*7240*/  IADD3 R42, P3, PT, R150, UR53, RZ ;  /* 0x00000035962a7c10 */ /* 0x002fe4000ff7e0ff */
[----:B0-----:R-:W-:-:S02]  /*7250*/  PRMT R37, RZ, 0x7610, R37 ;  /* 0x00007610ff257816 */ /* 0x001fc40000000025 */
[C---:B------:R-:W-:Y:S02]  /*7260*/  IADD3.X R43, PT, PT, R133.reuse, UR19, RZ, P3, !PT ;  /* 0x00000013852b7c10 */ /* 0x040fe40009ffe4ff */
[C---:B------:R-:W-:Y:S02]  /*7270*/  IADD3 R146, P3, PT, R150.reuse, UR50, RZ ;  /* 0x0000003296927c10 */ /* 0x040fe4000ff7e0ff */
[----:B------:R0:W2:Y:S01]  /*7280*/  @!P0 LDG.E.U8 R37, desc[UR6][R144.64] ;  /* 0x0000000690258981 */ /* 0x0000a2000c1e1100 */
[----:B------:R-:W-:Y:S02]  /*7290*/  PRMT R32, RZ, 0x7610, R32 ;  /* 0x00007610ff207816 */ /* 0x000fe40000000020 */
[----:B------:R-:W-:Y:S02]  /*72a0*/  IADD3.X R147, PT, PT, R133, UR16, RZ, P3, !PT ;  /* 0x0000001085937c10 */ /* 0x000fe40009ffe4ff */
[----:B------:R-:W-:Y:S02]  /*72b0*/  PRMT R139, RZ, 0x7610, R139 ;  /* 0x00007610ff8b7816 */ /* 0x000fe4000000008b */
[----:B------:R1:W2:Y:S01]  /*72c0*/  @!P0 LDG.E.U8 R32, desc[UR6][R42.64] ;  /* 0x000000062a208981 */ /* 0x0002a2000c1e1100 */
[----:B------:R-:W-:-:S02]  /*72d0*/  IADD3 R152, P1, PT, R150, UR52, RZ ;  /* 0x0000003496987c10 */ /* 0x000fc4000ff3e0ff */
[C---:B0-----:R-:W-:Y:S01]  /*72e0*/  IADD3 R144, P3, PT, R150.reuse, UR47, RZ ;  /* 0x0000002f96907c10 */ /* 0x041fe2000ff7e0ff */
[----:B------:R0:W2:Y:S01]  /*72f0*/  @!P0 LDG.E.U8 R139, desc[UR6][R120.64] ;  /* 0x00000006788b8981 */ /* 0x0000a2000c1e1100 */
[----:B------:R-:W-:Y:S02]  /*7300*/  PRMT R190, RZ, 0x7610, R190 ;  /* 0x00007610ffbe7816 */ /* 0x000fe400000000be */
[C---:B------:R-:W-:Y:S02]  /*7310*/  IADD3.X R145, PT, PT, R133.reuse, UR13, RZ, P3, !PT ;  /* 0x0000000d85917c10 */ /* 0x040fe40009ffe4ff */
[----:B-1----:R-:W-:Y:S02]  /*7320*/  PRMT R42, RZ, 0x7610, R42 ;  /* 0x00007610ff2a7816 */ /* 0x002fe4000000002a */
[----:B------:R1:W2:Y:S01]  /*7330*/  @!P0 LDG.E.U8 R190, desc[UR6][R122.64] ;  /* 0x000000067abe8981 */ /* 0x0002a2000c1e1100 */
[----:B------:R-:W-:Y:S02]  /*7340*/  IADD3.X R153, PT, PT, R133, UR18, RZ, P1, !PT ;  /* 0x0000001285997c10 */ /* 0x000fe40008ffe4ff */
[----:B0-----:R-:W-:Y:S01]  /*7350*/  IADD3 R120, P1, PT, R150, UR49, RZ ;  /* 0x0000003196787c10 */ /* 0x001fe2000ff3e0ff */
[----:B------:R0:W2:Y:S01]  /*7360*/  @!P0 LDG.E.U8 R42, desc[UR6][R144.64] ;  /* 0x00000006902a8981 */ /* 0x0000a2000c1e1100 */
[----:B------:R-:W-:-:S02]  /*7370*/  PRMT R40, RZ, 0x7610, R40 ;  /* 0x00007610ff287816 */ /* 0x000fc40000000028 */
[C---:B------:R-:W-:Y:S02]  /*7380*/  IADD3.X R121, PT, PT, R133.reuse, UR15, RZ, P1, !PT ;  /* 0x0000000f85797c10 */ /* 0x040fe40008ffe4ff */
[----:B-1----:R-:W-:Y:S02]  /*7390*/  PRMT R122, RZ, 0x7610, R122 ;  /* 0x00007610ff7a7816 */ /* 0x002fe4000000007a */
[----:B------:R-:W-:Y:S01]  /*73a0*/  PRMT R187, RZ, 0x7610, R187 ;  /* 0x00007610ffbb7816 */ /* 0x000fe200000000bb */
[----:B------:R1:W2:Y:S01]  /*73b0*/  @!P0 LDG.E.U8 R40, desc[UR6][R120.64] ;  /* 0x0000000678288981 */ /* 0x0002a2000c1e1100 */
[C---:B0-----:R-:W-:Y:S02]  /*73c0*/  IADD3 R144, P3, PT, R150.reuse, UR44, RZ ;  /* 0x0000002c96907c10 */ /* 0x041fe4000ff7e0ff */
[----:B------:R-:W-:Y:S01]  /*73d0*/  IADD3 R140, P2, PT, R150, UR45, RZ ;  /* 0x0000002d968c7c10 */ /* 0x000fe2000ff5e0ff */
[----:B------:R0:W2:Y:S01]  /*73e0*/  @!P0 LDG.E.U8 R122, desc[UR6][R136.64] ;  /* 0x00000006887a8981 */ /* 0x0000a2000c1e1100 */
[----:B------:R-:W-:-:S02]  /*73f0*/  IADD3.X R145, PT, PT, R133, UR10, RZ, P3, !PT ;  /* 0x0000000a85917c10 */ /* 0x000fc40009ffe4ff */
[----:B------:R-:W-:Y:S02]  /*7400*/  PRMT R35, RZ, 0x7610, R35 ;  /* 0x00007610ff237816 */ /* 0x000fe40000000023 */
[----:B-1----:R-:W-:Y:S01]  /*7410*/  IADD3 R120, P1, PT, R150, UR46, RZ ;  /* 0x0000002e96787c10 */ /* 0x002fe2000ff3e0ff */
[----:B------:R1:W2:Y:S01]  /*7420*/  @!P0 LDG.E.U8 R187, desc[UR6][R144.64] ;  /* 0x0000000690bb8981 */ /* 0x0002a2000c1e1100 */
[C---:B------:R-:W-:Y:S02]  /*7430*/  IADD3.X R141, PT, PT, R133.reuse, UR11, RZ, P2, !PT ;  /* 0x0000000b858d7c10 */ /* 0x040fe400097fe4ff */
[----:B0-----:R-:W-:Y:S02]  /*7440*/  PRMT R137, RZ, 0x7610, R137 ;  /* 0x00007610ff897816 */ /* 0x001fe40000000089 */
[----:B------:R-:W-:Y:S01]  /*7450*/  PRMT R31, RZ, 0x7610, R31 ;  /* 0x00007610ff1f7816 */ /* 0x000fe2000000001f */
[----:B------:R0:W2:Y:S01]  /*7460*/  @!P0 LDG.E.U8 R35, desc[UR6][R140.64] ;  /* 0x000000068c238981 */ /* 0x0000a2000c1e1100 */
[----:B------:R-:W-:-:S02]  /*7470*/  IADD3.X R121, PT, PT, R133, UR12, RZ, P1, !PT ;  /* 0x0000000c85797c10 */ /* 0x000fc40008ffe4ff */
[C---:B-1----:R-:W-:Y:S01]  /*7480*/  IADD3 R144, P2, PT, R150.reuse, UR42, RZ ;  /* 0x0000002a96907c10 */ /* 0x042fe2000ff5e0ff */
[----:B------:R1:W2:Y:S01]  /*7490*/  @!P0 LDG.E.U8 R137, desc[UR6][R146.64] ;  /* 0x0000000692898981 */ /* 0x0002a2000c1e1100 */
[----:B------:R-:W-:Y:S02]  /*74a0*/  PRMT R193, RZ, 0x7610, R193 ;  /* 0x00007610ffc17816 */ /* 0x000fe400000000c1 */
[----:B------:R-:W-:Y:S01]  /*74b0*/  IADD3.X R145, PT, PT, R133, UR8, RZ, P2, !PT ;  /* 0x0000000885917c10 */ /* 0x000fe200097fe4ff */
[----:B------:R1:W2:Y:S01]  /*74c0*/  @!P0 LDG.E.U8 R31, desc[UR6][R120.64] ;  /* 0x00000006781f8981 */ /* 0x0002a2000c1e1100 */
[C---:B0-----:R-:W-:Y:S02]  /*74d0*/  IADD3 R140, P1, PT, R150.reuse, UR43, RZ ;  /* 0x0000002b968c7c10 */ /* 0x041fe4000ff3e0ff */
[----:B------:R-:W-:Y:S01]  /*74e0*/  PRMT R36, RZ, 0x7610, R36 ;  /* 0x00007610ff247816 */ /* 0x000fe20000000024 */
[----:B------:R0:W2:Y:S01]  /*74f0*/  @!P0 LDG.E.U8 R193, desc[UR6][R144.64] ;  /* 0x0000000690c18981 */ /* 0x0000a2000c1e1100 */
[----:B-1----:R-:W-:-:S02]  /*7500*/  IADD3 R146, P3, PT, R150, R235, RZ ;  /* 0x000000eb96927210 */ /* 0x002fc40007f7e0ff */
[C---:B------:R-:W-:Y:S02]  /*7510*/  IADD3.X R141, PT, PT, R133.reuse, UR76, RZ, P1, !PT ;  /* 0x0000004c858d7c10 */ /* 0x040fe40008ffe4ff */
[----:B------:R-:W-:Y:S01]  /*7520*/  PRMT R121, RZ, 0x7610, R121 ;  /* 0x00007610ff797816 */ /* 0x000fe20000000079 */
[----:B------:R-:W-:Y:S01]  /*7530*/  IMAD.X R147, R133, 0x1, R234, P3 ;  /* 0x0000000185937824 */ /* 0x000fe200018e06ea */
[----:B------:R-:W-:Y:S01]  /*7540*/  PRMT R188, RZ, 0x7610, R188 ;  /* 0x00007610ffbc7816 */ /* 0x000fe200000000bc */
[----:B------:R1:W2:Y:S01]  /*7550*/  @!P0 LDG.E.U8 R36, desc[UR6][R148.64] ;  /* 0x0000000694248981 */ /* 0x0002a2000c1e1100 */
[C---:B------:R-:W-:Y:S02]  /*7560*/  IADD3 RZ, P1, PT, R150.reuse, R7, RZ ;  /* 0x0000000796ff7210 */ /* 0x040fe40007f3e0ff */
[C---:B0-----:R-:W-:Y:S01]  /*7570*/  IADD3 R144, P3, PT, R150.reuse, R206, RZ ;  /* 0x000000ce96907210 */ /* 0x041fe20007f7e0ff */
[----:B------:R0:W2:Y:S01]  /*7580*/  @!P0 LDG.E.U8 R121, desc[UR6][R140.64] ;  /* 0x000000068c798981 */ /* 0x0000a2000c1e1100 */
[----:B------:R-:W-:-:S02]  /*7590*/  IADD3 RZ, P2, PT, R150, UR66, RZ ;  /* 0x0000004296ff7c10 */ /* 0x000fc4000ff5e0ff */
[----:B------:R-:W-:Y:S01]  /*75a0*/  PRMT R136, RZ, 0x7610, R136 ;  /* 0x00007610ff887816 */ /* 0x000fe20000000088 */
[----:B------:R0:W2:Y:S01]  /*75b0*/  @!P0 LDG.E.U8 R188, desc[UR6][R146.64] ;  /* 0x0000000692bc8981 */ /* 0x0000a2000c1e1100 */
[----:B------:R-:W-:Y:S01]  /*75c0*/  PRMT R189, RZ, 0x7610, R189 ;  /* 0x00007610ffbd7816 */ /* 0x000fe200000000bd */
[C---:B------:R-:W-:Y:S01]  /*75d0*/  IMAD.X R145, R133.reuse, 0x1, R0, P3 ;  /* 0x0000000185917824 */ /* 0x040fe200018e0600 */
[C---:B------:R-:W-:Y:S01]  /*75e0*/  IADD3 RZ, P3, PT, R150.reuse, R12, RZ ;  /* 0x0000000c96ff7210 */ /* 0x040fe20007f7e0ff */
[C---:B-1----:R-:W-:Y:S01]  /*75f0*/  IMAD.IADD R148, R150.reuse, 0x1, R7 ;  /* 0x0000000196947824 */ /* 0x042fe200078e0207 */
[----:B0-----:R-:W-:Y:S01]  /*7600*/  PRMT R140, RZ, 0x7610, R140 ;  /* 0x00007610ff8c7816 */ /* 0x001fe2000000008c */
[C---:B------:R-:W-:Y:S01]  /*7610*/  IMAD.X R149, R133.reuse, 0x1, R115, P1 ;  /* 0x0000000185957824 */ /* 0x040fe200008e0673 */
[C---:B------:R-:W-:Y:S01]  /*7620*/  IADD3 RZ, P1, PT, R150.reuse, R8, RZ ;  /* 0x0000000896ff7210 */ /* 0x040fe20007f3e0ff */
[----:B------:R0:W2:Y:S01]  /*7630*/  @!P0 LDG.E.U8 R136, desc[UR6][R144.64] ;  /* 0x0000000690888981 */ /* 0x0000a2000c1e1100 */
[----:B------:R-:W-:Y:S01]  /*7640*/  VIADD R146, R150, UR66 ;  /* 0x0000004296927c36 */ /* 0x000fe20008000000 */
[----:B------:R-:W-:-:S02]  /*7650*/  IADD3.X R147, PT, PT, R133, UR32, RZ, P2, !PT ;  /* 0x0000002085937c10 */ /* 0x000fc400097fe4ff */
[C---:B------:R-:W-:Y:S01]  /*7660*/  IADD3 RZ, P2, PT, R150.reuse, R10, RZ ;  /* 0x0000000a96ff7210 */ /* 0x040fe20007f5e0ff */
[----:B------:R1:W2:Y:S01]  /*7670*/  @!P0 LDG.E.U8 R189, desc[UR6][R148.64] ;  /* 0x0000000694bd8981 */ /* 0x0002a2000c1e1100 */
[----:B------:R-:W-:Y:S02]  /*7680*/  PRMT R123, RZ, 0x7610, R123 ;  /* 0x00007610ff7b7816 */ /* 0x000fe4000000007b */
[----:B------:R-:W-:Y:S01]  /*7690*/  PRMT R29, RZ, 0x7610, R29 ;  /* 0x00007610ff1d7816 */ /* 0x000fe2000000001d */
[----:B------:R1:W2:Y:S01]  /*76a0*/  @!P0 LDG.E.U8 R140, desc[UR6][R146.64] ;  /* 0x00000006928c8981 */ /* 0x0002a2000c1e1100 */
[----:B------:R-:W-:Y:S01]  /*76b0*/  PRMT R191, RZ, 0x7610, R191 ;  /* 0x00007610ffbf7816 */ /* 0x000fe200000000bf */
[C---:B0-----:R-:W-:Y:S02]  /*76c0*/  IMAD.IADD R144, R150.reuse, 0x1, R8 ;  /* 0x0000000196907824 */ /* 0x041fe400078e0208 */
[----:B------:R-:W-:Y:S01]  /*76d0*/  IMAD.X R145, R133, 0x1, R116, P1 ;  /* 0x0000000185917824 */ /* 0x000fe200008e0674 */
[C---:B------:R-:W-:Y:S01]  /*76e0*/  IADD3 RZ, P1, PT, R150.reuse, R14, RZ ;  /* 0x0000000e96ff7210 */ /* 0x040fe20007f3e0ff */
[----:B-1----:R-:W-:-:S02]  /*76f0*/  IMAD.IADD R148, R150, 0x1, R12 ;  /* 0x0000000196947824 */ /* 0x002fc400078e020c */
[C---:B------:R-:W-:Y:S01]  /*7700*/  IMAD.X R149, R133.reuse, 0x1, R118, P3 ;  /* 0x0000000185957824 */ /* 0x040fe200018e0676 */
[C---:B------:R-:W-:Y:S01]  /*7710*/  IADD3 RZ, P3, PT, R150.reuse, R11, RZ ;  /* 0x0000000b96ff7210 */ /* 0x040fe20007f7e0ff */
[C---:B------:R-:W-:Y:S01]  /*7720*/  IMAD.IADD R146, R150.reuse, 0x1, R10 ;  /* 0x0000000196927824 */ /* 0x040fe200078e020a */
[----:B------:R0:W2:Y:S01]  /*7730*/  @!P0 LDG.E.U8 R123, desc[UR6][R144.64] ;  /* 0x00000006907b8981 */ /* 0x0000a2000c1e1100 */
[----:B------:R-:W-:Y:S01]  /*7740*/  IMAD.X R147, R133, 0x1, R117, P2 ;  /* 0x0000000185937824 */ /* 0x000fe200010e0675 */
[C---:B------:R-:W-:Y:S02]  /*7750*/  IADD3 RZ, P2, PT, R150.reuse, R9, RZ ;  /* 0x0000000996ff7210 */ /* 0x040fe40007f5e0ff */
[----:B------:R1:W2:Y:S01]  /*7760*/  @!P0 LDG.E.U8 R191, desc[UR6][R148.64] ;  /* 0x0000000694bf8981 */ /* 0x0002a2000c1e1100 */
[----:B------:R-:W-:Y:S02]  /*7770*/  PRMT R185, RZ, 0x7610, R185 ;  /* 0x00007610ffb97816 */ /* 0x000fe400000000b9 */
[----:B------:R-:W-:Y:S01]  /*7780*/  PRMT R43, RZ, 0x7610, R43 ;  /* 0x00007610ff2b7816 */ /* 0x000fe2000000002b */
[----:B------:R1:W2:Y:S01]  /*7790*/  @!P0 LDG.E.U8 R29, desc[UR6][R146.64] ;  /* 0x00000006921d8981 */ /* 0x0002a2000c1e1100 */
[----:B------:R-:W-:Y:S01]  /*77a0*/  PRMT R38, RZ, 0x7610, R38 ;  /* 0x00007610ff267816 */ /* 0x000fe20000000026 */
[----:B0-----:R-:W-:-:S02]  /*77b0*/  IMAD.IADD R144, R150, 0x1, R14 ;  /* 0x0000000196907824 */ /* 0x001fc400078e020e */
[C---:B------:R-:W-:Y:S01]  /*77c0*/  IMAD.X R145, R133.reuse, 0x1, R119, P1 ;  /* 0x0000000185917824 */ /* 0x040fe200008e0677 */
[C---:B------:R-:W-:Y:S01]  /*77d0*/  IADD3 RZ, P1, PT, R150.reuse, R15, RZ ;  /* 0x0000000f96ff7210 */ /* 0x040fe20007f3e0ff */
[C---:B-1----:R-:W-:Y:S02]  /*77e0*/  IMAD.IADD R148, R150.reuse, 0x1, R11 ;  /* 0x0000000196947824 */ /* 0x042fe400078e020b */
[C---:B------:R-:W-:Y:S01]  /*77f0*/  IMAD.X R149, R133.reuse, 0x1, R125, P3 ;  /* 0x0000000185957824 */ /* 0x040fe200018e067d */
[C---:B------:R-:W-:Y:S01]  /*7800*/  IADD3 RZ, P3, PT, R150.reuse, R17, RZ ;  /* 0x0000001196ff7210 */ /* 0x040fe20007f7e0ff */
[C---:B------:R-:W-:Y:S01]  /*7810*/  IMAD.IADD R146, R150.reuse, 0x1, R9 ;  /* 0x0000000196927824 */ /* 0x040fe200078e0209 */
[----:B------:R0:W2:Y:S01]  /*7820*/  @!P0 LDG.E.U8 R185, desc[UR6][R144.64] ;  /* 0x0000000690b98981 */ /* 0x0000a2000c1e1100 */
[----:B------:R-:W-:Y:S01]  /*7830*/  IMAD.X R147, R133, 0x1, R124, P2 ;  /* 0x0000000185937824 */ /* 0x000fe200010e067c */
[----:B------:R-:W-:Y:S02]  /*7840*/  IADD3 RZ, P2, PT, R150, R16, RZ ;  /* 0x0000001096ff7210 */ /* 0x000fe40007f5e0ff */
[----:B------:R1:W2:Y:S01]  /*7850*/  @!P0 LDG.E.U8 R38, desc[UR6][R148.64] ;  /* 0x0000000694268981 */ /* 0x0002a2000c1e1100 */
[----:B------:R-:W-:-:S02]  /*7860*/  PRMT R141, RZ, 0x7610, R141 ;  /* 0x00007610ff8d7816 */ /* 0x000fc4000000008d */
[----:B------:R-:W-:Y:S01]  /*7870*/  PRMT R120, RZ, 0x7610, R120 ;  /* 0x00007610ff787816 */ /* 0x000fe20000000078 */
[----:B------:R1:W2:Y:S01]  /*7880*/  @!P0 LDG.E.U8 R43, desc[UR6][R146.64] ;  /* 0x00000006922b8981 */ /* 0x0002a2000c1e1100 */
[----:B------:R-:W-:Y:S01]  /*7890*/  PRMT R33, RZ, 0x7610, R33 ;  /* 0x00007610ff217816 */ /* 0x000fe20000000021 */
[C---:B0-----:R-:W-:Y:S02]  /*78a0*/  IMAD.IADD R144, R150.reuse, 0x1, R15 ;  /* 0x0000000196907824 */ /* 0x041fe400078e020f */
        /* <DEDUP_REMOVED lines=8> */
[----:B------:R-:W-:-:S02]  /*7930*/  IADD3 RZ, P2, PT, R150, R19, RZ ;  /* 0x0000001396ff7210 */ /* 0x000fc40007f5e0ff */
        /* <DEDUP_REMOVED lines=27> */
[----:B------:R0:W-:Y:S01]  /*7af0*/  STL [R1+0x1c], R4 ;  /* 0x00001c0401007387 */ /* 0x0001e20000100800 */
[----:B------:R-:W-:Y:S01]  /*7b00*/  IMAD.X R147, R133, 0x1, R195, P2 ;  /* 0x0000000185937824 */ /* 0x000fe200010e06c3 */
[----:B------:R-:W-:Y:S02]  /*7b10*/  IADD3 RZ, P2, PT, R150, R26, RZ ;  /* 0x0000001a96ff7210 */ /* 0x000fe40007f5e0ff */
[----:B------:R1:W2:Y:S01]  /*7b20*/  @!P0 LDG.E.U8 R202, desc[UR6][R144.64] ;  /* 0x0000000690ca8981 */ /* 0x0002a2000c1e1100 */
[----:B------:R-:W-:-:S02]  /*7b30*/  PRMT R208, RZ, 0x7610, R208 ;  /* 0x00007610ffd07816 */ /* 0x000fc400000000d0 */
[----:B------:R-:W-:Y:S01]  /*7b40*/  PRMT R209, RZ, 0x7610, R209 ;  /* 0x00007610ffd17816 */ /* 0x000fe200000000d1 */
[----:B------:R0:W2:Y:S01]  /*7b50*/  @!P0 LDG.E.U8 R203, desc[UR6][R146.64] ;  /* 0x0000000692cb8981 */ /* 0x0000a2000c1e1100 */
[----:B------:R-:W-:-:S03]  /*7b60*/  PRMT R210, RZ, 0x7610, R210 ;  /* 0x00007610ffd27816 */ /* 0x000fc600000000d2 */
[----:B------:R0:W2:Y:S01]  /*7b70*/  @!P0 LDG.E.U8 R204, desc[UR6][R148.64] ;  /* 0x0000000694cc8981 */ /* 0x0000a2000c1e1100 */
[----:B-1----:R-:W-:-:S03]  /*7b80*/  IMAD.IADD R144, R150, 0x1, R25 ;  /* 0x0000000196907824 */ /* 0x002fc600078e0219 */
[----:B------:R-:W-:Y:S01]  /*7b90*/  STL [R1+0x20], R6 ;  /* 0x0000200601007387 */ /* 0x000fe20000100800 */
[C---:B------:R-:W-:Y:S01]  /*7ba0*/  IMAD.X R145, R133.reuse, 0x1, R200, P1 ;  /* 0x0000000185917824 */ /* 0x040fe200008e06c8 */
[C---:B------:R-:W-:Y:S01]  /*7bb0*/  IADD3 RZ, P1, PT, R150.reuse, R108, RZ ;  /* 0x0000006c96ff7210 */ /* 0x040fe20007f3e0ff */
[C---:B0-----:R-:W-:Y:S01]  /*7bc0*/  IMAD.IADD R146, R150.reuse, 0x1, R26 ;  /* 0x0000000196927824 */ /* 0x041fe200078e021a */
[----:B------:R-:W-:Y:S01]  /*7bd0*/  STL [R1+0x24], R5 ;  /* 0x0000240501007387 */ /* 0x000fe20000100800 */
[C---:B------:R-:W-:Y:S01]  /*7be0*/  IMAD.X R147, R133.reuse, 0x1, R201, P2 ;  /* 0x0000000185937824 */ /* 0x040fe200010e06c9 */
[C---:B------:R-:W-:Y:S01]  /*7bf0*/  IADD3 RZ, P2, PT, R150.reuse, R109, RZ ;  /* 0x0000006d96ff7210 */ /* 0x040fe20007f5e0ff */
[C---:B------:R-:W-:Y:S02]  /*7c00*/  IMAD.IADD R148, R150.reuse, 0x1, R27 ;  /* 0x0000000196947824 */ /* 0x040fe400078e021b */
[----:B------:R-:W-:Y:S01]  /*7c10*/  IMAD.X R149, R133, 0x1, R205, P3 ;  /* 0x0000000185957824 */ /* 0x000fe200018e06cd */
[----:B------:R-:W-:Y:S01]  /*7c20*/  IADD3 RZ, P3, PT, R150, R110, RZ ;  /* 0x0000006e96ff7210 */ /* 0x000fe20007f7e0ff */
[----:B------:R-:W-:Y:S01]  /*7c30*/  STL [R1+0x28], R235 ;  /* 0x000028eb01007387 */ /* 0x000fe20000100800 */
[----:B------:R-:W-:-:S03]  /*7c40*/  PRMT R214, RZ, 0x7610, R214 ;  /* 0x00007610ffd67816 */ /* 0x000fc600000000d6 */
[----:B------:R-:W-:Y:S01]  /*7c50*/  STL [R1+0x2c], R234 ;  /* 0x00002cea01007387 */ /* 0x000fe20000100800 */
[----:B------:R-:W-:Y:S02]  /*7c60*/  PRMT R215, RZ, 0x7610, R215 ;  /* 0x00007610ffd77816 */ /* 0x000fe400000000d7 */
[----:B------:R-:W-:Y:S01]  /*7c70*/  PRMT R216, RZ, 0x7610, R216 ;  /* 0x00007610ffd87816 */ /* 0x000fe200000000d8 */
[----:B------:R-:W-:Y:S04]  /*7c80*/  STL [R1+0x30], R0 ;  /* 0x0000300001007387 */ /* 0x000fe80000100800 */
[----:B------:R-:W-:Y:S04]  /*7c90*/  STL [R1+0x34], R7 ;  /* 0x0000340701007387 */ /* 0x000fe80000100800 */
[----:B------:R0:W2:Y:S04]  /*7ca0*/  @!P0 LDG.E.U8 R208, desc[UR6][R144.64] ;  /* 0x0000000690d08981 */ /* 0x0000a8000c1e1100 */
[----:B------:R1:W2:Y:S04]  /*7cb0*/  @!P0 LDG.E.U8 R209, desc[UR6][R146.64] ;  /* 0x0000000692d18981 */ /* 0x0002a8000c1e1100 */
[----:B------:R4:W2:Y:S01]  /*7cc0*/  @!P0 LDG.E.U8 R210, desc[UR6][R148.64] ;  /* 0x0000000694d28981 */ /* 0x0008a2000c1e1100 */
[----:B0-----:R-:W-:-:S03]  /*7cd0*/  IMAD.IADD R144, R150, 0x1, R108 ;  /* 0x0000000196907824 */ /* 0x001fc600078e026c */
[----:B------:R-:W-:Y:S01]  /*7ce0*/  STL [R1+0x38], R115 ;  /* 0x0000387301007387 */ /* 0x000fe20000100800 */
[C---:B------:R-:W-:Y:S01]  /*7cf0*/  IMAD.X R145, R133.reuse, 0x1, R212, P1 ;  /* 0x0000000185917824 */ /* 0x040fe200008e06d4 */
[C---:B------:R-:W-:Y:S01]  /*7d00*/  IADD3 RZ, P1, PT, R150.reuse, R111, RZ ;  /* 0x0000006f96ff7210 */ /* 0x040fe20007f3e0ff */
[C---:B-1----:R-:W-:Y:S01]  /*7d10*/  IMAD.IADD R146, R150.reuse, 0x1, R109 ;  /* 0x0000000196927824 */ /* 0x042fe200078e026d */
[----:B------:R-:W-:Y:S01]  /*7d20*/  STL [R1+0x3c], R8 ;  /* 0x00003c0801007387 */ /* 0x000fe20000100800 */
[C---:B------:R-:W-:Y:S01]  /*7d30*/  IMAD.X R147, R133.reuse, 0x1, R213, P2 ;  /* 0x0000000185937824 */ /* 0x040fe200010e06d5 */
[C---:B------:R-:W-:Y:S01]  /*7d40*/  IADD3 RZ, P2, PT, R150.reuse, R113, RZ ;  /* 0x0000007196ff7210 */ /* 0x040fe20007f5e0ff */
[C---:B----4-:R-:W-:Y:S02]  /*7d50*/  IMAD.IADD R148, R150.reuse, 0x1, R110 ;  /* 0x0000000196947824 */ /* 0x050fe400078e026e */
[----:B------:R-:W-:Y:S01]  /*7d60*/  IMAD.X R149, R133, 0x1, R217, P3 ;  /* 0x0000000185957824 */ /* 0x000fe200018e06d9 */
[----:B------:R-:W-:Y:S01]  /*7d70*/  STL [R1+0x40], R116 ;  /* 0x0000407401007387 */ /* 0x000fe20000100800 */
[----:B------:R-:W-:-:S03]  /*7d80*/  IADD3 RZ, P3, PT, R150, UR75, RZ ;  /* 0x0000004b96ff7c10 */ /* 0x000fc6000ff7e0ff */
[----:B------:R-:W-:Y:S01]  /*7d90*/  STL [R1+0x44], R10 ;  /* 0x0000440a01007387 */ /* 0x000fe20000100800 */
[----:B------:R-:W-:Y:S02]  /*7da0*/  PRMT R218, RZ, 0x7610, R218 ;  /* 0x00007610ffda7816 */ /* 0x000fe400000000da */
[----:B------:R-:W-:Y:S01]  /*7db0*/  PRMT R219, RZ, 0x7610, R219 ;  /* 0x00007610ffdb7816 */ /* 0x000fe200000000db */
[----:B------:R-:W-:Y:S01]  /*7dc0*/  STL [R1+0x48], R117 ;  /* 0x0000487501007387 */ /* 0x000fe20000100800 */
[----:B------:R-:W-:-:S03]  /*7dd0*/  PRMT R220, RZ, 0x7610, R220 ;  /* 0x00007610ffdc7816 */ /* 0x000fc600000000dc */
[----:B------:R-:W-:Y:S04]  /*7de0*/  STL [R1+0x4c], R12 ;  /* 0x00004c0c01007387 */ /* 0x000fe80000100800 */
[----:B------:R0:W4:Y:S04]  /*7df0*/  @!P0 LDG.E.U8 R214, desc[UR6][R144.64] ;  /* 0x0000000690d68981 */ /* 0x000128000c1e1100 */
[----:B------:R1:W2:Y:S04]  /*7e00*/  @!P0 LDG.E.U8 R215, desc[UR6][R146.64] ;  /* 0x0000000692d78981 */ /* 0x0002a8000c1e1100 */
[----:B------:R3:W2:Y:S01]  /*7e10*/  @!P0 LDG.E.U8 R216, desc[UR6][R148.64] ;  /* 0x0000000694d88981 */ /* 0x0006a2000c1e1100 */
[----:B0-----:R-:W-:-:S03]  /*7e20*/  IMAD.IADD R144, R150, 0x1, R111 ;  /* 0x0000000196907824 */ /* 0x001fc600078e026f */
[----:B------:R-:W-:Y:S01]  /*7e30*/  STL [R1+0x50], R118 ;  /* 0x0000507601007387 */ /* 0x000fe20000100800 */
[C---:B------:R-:W-:Y:S02]  /*7e40*/  IMAD.X R145, R133.reuse, 0x1, R221, P1 ;  /* 0x0000000185917824 */ /* 0x040fe400008e06dd */
[C---:B-1----:R-:W-:Y:S01]  /*7e50*/  IMAD.IADD R146, R150.reuse, 0x1, R113 ;  /* 0x0000000196927824 */ /* 0x042fe200078e0271 */
[----:B------:R-:W-:Y:S01]  /*7e60*/  STL [R1+0x54], R14 ;  /* 0x0000540e01007387 */ /* 0x000fe20000100800 */
[C---:B------:R-:W-:Y:S01]  /*7e70*/  IMAD.X R147, R133.reuse, 0x1, R233, P2 ;  /* 0x0000000185937824 */ /* 0x040fe200010e06e9 */
[----:B---3--:R-:W-:Y:S01]  /*7e80*/  IADD3.X R149, PT, PT, R133, UR41, RZ, P3, !PT ;  /* 0x0000002985957c10 */ /* 0x008fe20009ffe4ff */
[C---:B------:R-:W-:Y:S01]  /*7e90*/  VIADD R148, R150.reuse, UR75 ;  /* 0x0000004b96947c36 */ /* 0x040fe20008000000 */
[----:B------:R-:W-:Y:S01]  /*7ea0*/  STL [R1+0x58], R119 ;  /* 0x0000587701007387 */ /* 0x000fe20000100800 */
[C---:B------:R-:W-:Y:S02]  /*7eb0*/  IADD3 RZ, P1, PT, R150.reuse, UR74, RZ ;  /* 0x0000004a96ff7c10 */ /* 0x040fe4000ff3e0ff */
[C---:B------:R-:W-:Y:S01]  /*7ec0*/  IADD3 RZ, P2, PT, R150.reuse, UR73, RZ ;  /* 0x0000004996ff7c10 */ /* 0x040fe2000ff5e0ff */
[----:B------:R-:W0:Y:S01]  /*7ed0*/  S2R R4, SR_TID.X ;  /* 0x0000000000047919 */ /* 0x000e220000002100 */
[----:B------:R-:W-:Y:S01]  /*7ee0*/  IADD3 RZ, P3, PT, R150, UR72, RZ ;  /* 0x0000004896ff7c10 */ /* 0x000fe2000ff7e0ff */
[----:B------:R-:W-:Y:S01]  /*7ef0*/  STL [R1+0x5c], R9 ;  /* 0x00005c0901007387 */ /* 0x000fe20000100800 */
[----:B------:R-:W-:-:S02]  /*7f00*/  PRMT R225, RZ, 0x7610, R225 ;  /* 0x00007610ffe17816 */ /* 0x000fc400000000e1 */
[----:B------:R-:W-:Y:S01]  /*7f10*/  PRMT R223, RZ, 0x7610, R223 ;  /* 0x00007610ffdf7816 */ /* 0x000fe200000000df */
[----:B------:R-:W-:Y:S01]  /*7f20*/  STL [R1+0x60], R124 ;  /* 0x0000607c01007387 */ /* 0x000fe20000100800 */
[----:B------:R-:W-:-:S03]  /*7f30*/  PRMT R224, RZ, 0x7610, R224 ;  /* 0x00007610ffe07816 */ /* 0x000fc600000000e0 */
[----:B------:R-:W-:Y:S04]  /*7f40*/  STL [R1+0x64], R11 ;  /* 0x0000640b01007387 */ /* 0x000fe80000100800 */
[----:B------:R1:W3:Y:S04]  /*7f50*/  @!P0 LDG.E.U8 R218, desc[UR6][R144.64] ;  /* 0x0000000690da8981 */ /* 0x0002e8000c1e1100 */
[----:B------:R0:W2:Y:S04]  /*7f60*/  @!P0 LDG.E.U8 R219, desc[UR6][R146.64] ;  /* 0x0000000692db8981 */ /* 0x0000a8000c1e1100 */
[----:B------:R0:W2:Y:S01]  /*7f70*/  @!P0 LDG.E.U8 R220, desc[UR6][R148.64] ;  /* 0x0000000694dc8981 */ /* 0x0000a2000c1e1100 */
[----:B-1----:R-:W-:Y:S01]  /*7f80*/  VIADD R144, R150, UR74 ;  /* 0x0000004a96907c36 */ /* 0x002fe20008000000 */
[----:B------:R-:W-:-:S02]  /*7f90*/  IADD3.X R145, PT, PT, R133, UR40, RZ, P1, !PT ;  /* 0x0000002885917c10 */ /* 0x000fc40008ffe4ff */
[----:B------:R-:W-:Y:S01]  /*7fa0*/  STL [R1+0x68], R125 ;  /* 0x0000687d01007387 */ /* 0x000fe20000100800 */
[C---:B0-----:R-:W-:Y:S01]  /*7fb0*/  VIADD R146, R150.reuse, UR72 ;  /* 0x0000004896927c36 */ /* 0x041fe20008000000 */
[C---:B------:R-:W-:Y:S02]  /*7fc0*/  IADD3.X R147, PT, PT, R133.reuse, UR38, RZ, P3, !PT ;  /* 0x0000002685937c10 */ /* 0x040fe40009ffe4ff */
[----:B------:R-:W-:Y:S01]  /*7fd0*/  STL [R1+0x6c], R15 ;  /* 0x00006c0f01007387 */ /* 0x000fe20000100800 */
[C---:B------:R-:W-:Y:S01]  /*7fe0*/  VIADD R148, R150.reuse, UR73 ;  /* 0x0000004996947c36 */ /* 0x040fe20008000000 */
[----:B------:R-:W-:Y:S02]  /*7ff0*/  IADD3.X R149, PT, PT, R133, UR39, RZ, P2, !PT ;  /* 0x0000002785957c10 */ /* 0x000fe400097fe4ff */
[----:B------:R-:W-:Y:S01]  /*8000*/  STL [R1+0x70], R127 ;  /* 0x0000707f01007387 */ /* 0x000fe20000100800 */
[C---:B------:R-:W-:Y:S02]  /*8010*/  IADD3 RZ, P3, PT, R150.reuse, UR67, RZ ;  /* 0x0000004396ff7c10 */ /* 0x040fe4000ff7e0ff */
[C---:B------:R-:W-:Y:S01]  /*8020*/  IADD3 RZ, P1, PT, R150.reuse, UR69, RZ ;  /* 0x0000004596ff7c10 */ /* 0x040fe2000ff3e0ff */
[----:B------:R-:W-:Y:S01]  /*8030*/  STL [R1+0x74], R16 ;  /* 0x0000741001007387 */ /* 0x000fe20000100800 */
[----:B------:R-:W-:-:S02]  /*8040*/  IADD3 RZ, P2, PT, R150, UR68, RZ ;  /* 0x0000004496ff7c10 */ /* 0x000fc4000ff5e0ff */
[----:B------:R-:W-:Y:S01]  /*8050*/  PRMT R230, RZ, 0x7610, R230 ;  /* 0x00007610ffe67816 */ /* 0x000fe200000000e6 */
[----:B------:R-:W-:Y:S01]  /*8060*/  STL [R1+0x78], R128 ;  /* 0x0000788001007387 */ /* 0x000fe20000100800 */
[----:B------:R-:W-:Y:S02]  /*8070*/  PRMT R231, RZ, 0x7610, R231 ;  /* 0x00007610ffe77816 */ /* 0x000fe400000000e7 */
[----:B------:R-:W-:Y:S01]  /*8080*/  PRMT R232, RZ, 0x7610, R232 ;  /* 0x00007610ffe87816 */ /* 0x000fe200000000e8 */
[----:B------:R-:W-:Y:S04]  /*8090*/  STL [R1+0x7c], R17 ;  /* 0x00007c1101007387 */ /* 0x000fe80000100800 */
[----:B------:R0:W2:Y:S04]  /*80a0*/  @!P0 LDG.E.U8 R225, desc[UR6][R144.64] ;  /* 0x0000000690e18981 */ /* 0x0000a8000c1e1100 */
[----:B------:R1:W2:Y:S04]  /*80b0*/  @!P0 LDG.E.U8 R224, desc[UR6][R146.64] ;  /* 0x0000000692e08981 */ /* 0x0002a8000c1e1100 */
[----:B------:R1:W2:Y:S01]  /*80c0*/  @!P0 LDG.E.U8 R223, desc[UR6][R148.64] ;  /* 0x0000000694df8981 */ /* 0x0002a2000c1e1100 */
[----:B0-----:R-:W-:Y:S01]  /*80d0*/  VIADD R144, R150, UR67 ;  /* 0x0000004396907c36 */ /* 0x001fe20008000000 */
[----:B------:R-:W-:-:S02]  /*80e0*/  IADD3.X R145, PT, PT, R133, UR33, RZ, P3, !PT ;  /* 0x0000002185917c10 */ /* 0x000fc40009ffe4ff */
[----:B------:R-:W-:Y:S01]  /*80f0*/  STL [R1+0x80], R129 ;  /* 0x0000808101007387 */ /* 0x000fe20000100800 */
[C---:B-1----:R-:W-:Y:S01]  /*8100*/  VIADD R146, R150.reuse, UR69 ;  /* 0x0000004596927c36 */ /* 0x042fe20008000000 */
[C---:B------:R-:W-:Y:S02]  /*8110*/  IADD3.X R147, PT, PT, R133.reuse, UR35, RZ, P1, !PT ;  /* 0x0000002385937c10 */ /* 0x040fe40008ffe4ff */
[----:B------:R-:W-:Y:S01]  /*8120*/  STL [R1+0x84], R18 ;  /* 0x0000841201007387 */ /* 0x000fe20000100800 */
[C---:B------:R-:W-:Y:S01]  /*8130*/  IADD3 RZ, P1, PT, R150.reuse, R112, RZ ;  /* 0x0000007096ff7210 */ /* 0x040fe20007f3e0ff */
[C---:B------:R-:W-:Y:S01]  /*8140*/  VIADD R148, R150.reuse, UR68 ;  /* 0x0000004496947c36 */ /* 0x040fe20008000000 */
[----:B------:R-:W-:Y:S01]  /*8150*/  IADD3.X R149, PT, PT, R133, UR34, RZ, P2, !PT ;  /* 0x0000002285957c10 */ /* 0x000fe200097fe4ff */
[----:B------:R-:W-:Y:S01]  /*8160*/  STL [R1+0x88], R130 ;  /* 0x0000888201007387 */ /* 0x000fe20000100800 */
[C---:B------:R-:W-:Y:S02]  /*8170*/  IADD3 RZ, P2, PT, R150.reuse, UR71, RZ ;  /* 0x0000004796ff7c10 */ /* 0x040fe4000ff5e0ff */
[----:B------:R-:W-:Y:S01]  /*8180*/  IADD3 RZ, P3, PT, R150, UR70, RZ ;  /* 0x0000004696ff7c10 */ /* 0x000fe2000ff7e0ff */
[----:B------:R-:W-:Y:S01]  /*8190*/  STL [R1+0x8c], R19 ;  /* 0x00008c1301007387 */ /* 0x000fe20000100800 */
[----:B------:R-:W-:-:S02]  /*81a0*/  PRMT R236, RZ, 0x7610, R236 ;  /* 0x00007610ffec7816 */ /* 0x000fc400000000ec */
[----:B------:R-:W-:Y:S01]  /*81b0*/  PRMT R238, RZ, 0x7610, R238 ;  /* 0x00007610ffee7816 */ /* 0x000fe200000000ee */
[----:B------:R-:W-:Y:S01]  /*81c0*/  STL [R1+0x90], R131 ;  /* 0x0000908301007387 */ /* 0x000fe20000100800 */
[----:B------:R-:W-:-:S03]  /*81d0*/  PRMT R237, RZ, 0x7610, R237 ;  /* 0x00007610ffed7816 */ /* 0x000fc600000000ed */
[----:B------:R-:W-:Y:S04]  /*81e0*/  STL [R1+0x94], R20 ;  /* 0x0000941401007387 */ /* 0x000fe80000100800 */
[----:B------:R0:W2:Y:S04]  /*81f0*/  @!P0 LDG.E.U8 R232, desc[UR6][R144.64] ;  /* 0x0000000690e88981 */ /* 0x0000a8000c1e1100 */
[----:B------:R1:W2:Y:S04]  /*8200*/  @!P0 LDG.E.U8 R230, desc[UR6][R146.64] ;  /* 0x0000000692e68981 */ /* 0x0002a8000c1e1100 */
[----:B------:R1:W2:Y:S01]  /*8210*/  @!P0 LDG.E.U8 R231, desc[UR6][R148.64] ;  /* 0x0000000694e78981 */ /* 0x0002a2000c1e1100 */
[----:B0-----:R-:W-:-:S03]  /*8220*/  IMAD.IADD R144, R150, 0x1, R112 ;  /* 0x0000000196907824 */ /* 0x001fc600078e0270 */
[----:B------:R-:W-:Y:S01]  /*8230*/  STL [R1+0x98], R132 ;  /* 0x0000988401007387 */ /* 0x000fe20000100800 */
[C---:B------:R-:W-:Y:S01]  /*8240*/  IMAD.X R145, R133.reuse, 0x1, R222, P1 ;  /* 0x0000000185917824 */ /* 0x040fe200008e06de */
[C---:B-1----:R-:W-:Y:S01]  /*8250*/  IADD3.X R147, PT, PT, R133.reuse, UR37, RZ, P2, !PT ;  /* 0x0000002585937c10 */ /* 0x042fe200097fe4ff */
[C---:B------:R-:W-:Y:S01]  /*8260*/  VIADD R146, R150.reuse, UR71 ;  /* 0x0000004796927c36 */ /* 0x040fe20008000000 */
[----:B------:R-:W-:Y:S01]  /*8270*/  STL [R1+0x9c], R21 ;  /* 0x00009c1501007387 */ /* 0x000fe20000100800 */
[C---:B------:R-:W-:Y:S01]  /*8280*/  IADD3 RZ, P1, PT, R150.reuse, R3, RZ ;  /* 0x0000000396ff7210 */ /* 0x040fe20007f3e0ff */
[C---:B------:R-:W-:Y:S01]  /*8290*/  VIADD R148, R150.reuse, UR70 ;  /* 0x0000004696947c36 */ /* 0x040fe20008000000 */
[----:B------:R-:W-:Y:S01]  /*82a0*/  IADD3.X R149, PT, PT, R133, UR36, RZ, P3, !PT ;  /* 0x0000002485957c10 */ /* 0x000fe20009ffe4ff */
[----:B------:R-:W-:Y:S01]  /*82b0*/  STL [R1+0xa0], R142 ;  /* 0x0000a08e01007387 */ /* 0x000fe20000100800 */
[C---:B------:R-:W-:Y:S02]  /*82c0*/  IADD3 RZ, P3, PT, R150.reuse, R22, RZ ;  /* 0x0000001696ff7210 */ /* 0x040fe40007f7e0ff */
[----:B------:R-:W-:Y:S01]  /*82d0*/  IADD3 RZ, P2, PT, R150, R13, RZ ;  /* 0x0000000d96ff7210 */ /* 0x000fe20007f5e0ff */
[----:B------:R-:W-:Y:S01]  /*82e0*/  STL [R1+0xa4], R23 ;  /* 0x0000a41701007387 */ /* 0x000fe20000100800 */
[----:B------:R-:W-:-:S02]  /*82f0*/  PRMT R135, RZ, 0x7610, R135 ;  /* 0x00007610ff877816 */ /* 0x000fc40000000087 */
        /* <DEDUP_REMOVED lines=8> */
[----:B0-----:R-:W-:-:S03]  /*8380*/  IMAD.IADD R144, R150, 0x1, R22 ;  /* 0x0000000196907824 */ /* 0x001fc600078e0216 */
[----:B------:R-:W-:Y:S01]  /*8390*/  STL [R1+0xb0], R199 ;  /* 0x0000b0c701007387 */ /* 0x000fe20000100800 */
[C---:B------:R-:W-:Y:S02]  /*83a0*/  IMAD.X R145, R133.reuse, 0x1, R143, P3 ;  /* 0x0000000185917824 */ /* 0x040fe400018e068f */
[C---:B-1----:R-:W-:Y:S01]  /*83b0*/  IMAD.IADD R146, R150.reuse, 0x1, R13 ;  /* 0x0000000196927824 */ /* 0x042fe200078e020d */
[----:B------:R-:W-:Y:S01]  /*83c0*/  STL [R1+0xb4], R25 ;  /* 0x0000b41901007387 */ /* 0x000fe20000100800 */
[C---:B------:R-:W-:Y:S02]  /*83d0*/  IMAD.X R147, R133.reuse, 0x1, R126, P2 ;  /* 0x0000000185937824 */ /* 0x040fe400010e067e */
[----:B------:R-:W-:Y:S01]  /*83e0*/  IMAD.IADD R148, R150, 0x1, R3 ;  /* 0x0000000196947824 */ /* 0x000fe200078e0203 */
[----:B------:R-:W2:Y:S01]  /*83f0*/  @!P0 LDG.E.U8 R135, desc[UR6][R152.64] ;  /* 0x0000000698878981 */ /* 0x000ea2000c1e1100 */
[----:B------:R-:W-:-:S03]  /*8400*/  IMAD.X R149, R133, 0x1, R114, P1 ;  /* 0x0000000185957824 */ /* 0x000fc600008e0672 */
[----:B------:R-:W-:Y:S04]  /*8410*/  STL [R1+0xb8], R200 ;  /* 0x0000b8c801007387 */ /* 0x000fe80000100800 */
[----:B------:R-:W-:Y:S04]  /*8420*/  STL [R1+0xbc], R26 ;  /* 0x0000bc1a01007387 */ /* 0x000fe80000100800 */
[----:B------:R-:W-:Y:S04]  /*8430*/  STL [R1+0xc0], R201 ;  /* 0x0000c0c901007387 */ /* 0x000fe80000100800 */
[----:B------:R-:W-:Y:S04]  /*8440*/  STL [R1+0xc4], R27 ;  /* 0x0000c41b01007387 */ /* 0x000fe80000100800 */
[----:B------:R-:W2:Y:S04]  /*8450*/  @!P0 LDG.E.U8 R241, desc[UR6][R144.64] ;  /* 0x0000000690f18981 */ /* 0x000ea8000c1e1100 */
[----:B------:R-:W2:Y:S04]  /*8460*/  @!P0 LDG.E.U8 R239, desc[UR6][R146.64] ;  /* 0x0000000692ef8981 */ /* 0x000ea8000c1e1100 */
[----:B------:R0:W2:Y:S04]  /*8470*/  @!P0 LDG.E.U8 R240, desc[UR6][R148.64] ;  /* 0x0000000694f08981 */ /* 0x0000a8000c1e1100 */
[----:B------:R-:W-:Y:S01]  /*8480*/  STL [R1+0xc8], R205 ;  /* 0x0000c8cd01007387 */ /* 0x000fe20000100800 */
[----:B------:R-:W-:-:S03]  /*8490*/  LOP3.LUT R133, R4, 0x3, RZ, 0xc0, !PT ;  /* 0x0000000304857812 */ /* 0x000fc600078ec0ff */
[----:B------:R-:W-:Y:S04]  /*84a0*/  STL [R1+0xcc], R108 ;  /* 0x0000cc6c01007387 */ /* 0x000fe80000100800 */
[----:B------:R-:W-:Y:S01]  /*84b0*/  STL [R1+0xd0], R212 ;  /* 0x0000d0d401007387 */ /* 0x000fe20000100800 */
[----:B------:R-:W-:-:S03]  /*84c0*/  SHF.R.U32.HI R151, RZ, 0x2, R4 ;  /* 0x00000002ff977819 */ /* 0x000fc60000011604 */
[----:B------:R-:W-:Y:S04]  /*84d0*/  STL [R1+0xd4], R109 ;  /* 0x0000d46d01007387 */ /* 0x000fe80000100800 */
[----:B------:R-:W-:Y:S04]  /*84e0*/  STL [R1+0xd8], R213 ;  /* 0x0000d8d501007387 */ /* 0x000fe80000100800 */
[----:B------:R-:W-:Y:S01]  /*84f0*/  STL [R1+0xdc], R110 ;  /* 0x0000dc6e01007387 */ /* 0x000fe20000100800 */
[----:B------:R-:W-:-:S03]  /*8500*/  IMAD R150, R133, 0x110, RZ ;  /* 0x0000011085967824 */ /* 0x000fc600078e02ff */
[----:B------:R-:W-:Y:S01]  /*8510*/  STL [R1+0xe0], R217 ;  /* 0x0000e0d901007387 */ /* 0x000fe20000100800 */
[----:B------:R-:W-:-:S03]  /*8520*/  SGXT.U32 R133, R151, 0x3 ;  /* 0x000000039785781a */ /* 0x000fc60000000000 */
[----:B------:R-:W-:Y:S04]  /*8530*/  STL [R1+0xe4], R111 ;  /* 0x0000e46f01007387 */ /* 0x000fe80000100800 */
[----:B------:R-:W-:Y:S04]  /*8540*/  STL [R1+0xe8], R221 ;  /* 0x0000e8dd01007387 */ /* 0x000fe80000100800 */
[----:B------:R-:W-:Y:S04]  /*8550*/  STL [R1+0xec], R113 ;  /* 0x0000ec7101007387 */ /* 0x000fe80000100800 */
[----:B------:R-:W-:Y:S01]  /*8560*/  STL [R1+0xf0], R233 ;  /* 0x0000f0e901007387 */ /* 0x000fe20000100800 */
[----:B------:R-:W-:-:S03]  /*8570*/  LOP3.LUT R150, R150, R133, RZ, 0xfc, !PT ;  /* 0x0000008596967212 */ /* 0x000fc600078efcff */
[----:B------:R-:W-:Y:S04]  /*8580*/  STL [R1+0xf4], R112 ;  /* 0x0000f47001007387 */ /* 0x000fe80000100800 */
[----:B------:R-:W-:Y:S04]  /*8590*/  STL [R1+0xf8], R222 ;  /* 0x0000f8de01007387 */ /* 0x000fe80000100800 */
[----:B------:R-:W-:Y:S04]  /*85a0*/  STL [R1+0xfc], R22 ;  /* 0x0000fc1601007387 */ /* 0x000fe80000100800 */
[----:B------:R-:W-:Y:S04]  /*85b0*/  STL [R1+0x100], R143 ;  /* 0x0001008f01007387 */ /* 0x000fe80000100800 */
[----:B------:R-:W-:Y:S04]  /*85c0*/  STL [R1+0x104], R13 ;  /* 0x0001040d01007387 */ /* 0x000fe80000100800 */
[----:B------:R-:W-:Y:S04]  /*85d0*/  STL [R1+0x108], R126 ;  /* 0x0001087e01007387 */ /* 0x000fe80000100800 */
[----:B------:R-:W-:Y:S04]  /*85e0*/  STL [R1+0x10c], R3 ;  /* 0x00010c0301007387 */ /* 0x000fe80000100800 */
[----:B------:R-:W-:Y:S04]  /*85f0*/  STL [R1+0x110], R114 ;  /* 0x0001107201007387 */ /* 0x000fe80000100800 */
[----:B------:R-:W1:Y:S04]  /*8600*/  LDS.U8 R114, [R150+UR9+0x840] ;  /* 0x0008400996727984 */ /* 0x000e680008000000 */
[----:B------:R-:W0:Y:S01]  /*8610*/  LDS.U8 R0, [R150+UR9+0x800] ;  /* 0x0008000996007984 */ /* 0x000e220008000000 */
[----:B------:R-:W-:-:S03]  /*8620*/  LOP3.LUT R242, R150, 0x30, RZ, 0x3c, !PT ;  /* 0x0000003096f27812 */ /* 0x000fc600078e3cff */
[----:B------:R-:W4:Y:S04]  /*8630*/  LDS.U8 R20, [R150+UR9+0x888] ;  /* 0x0008880996147984 */ /* 0x000f280008000000 */
[----:B------:R-:W4:Y:S04]  /*8640*/  LDS.U8 R131, [R150+UR9+0x8c8] ;  /* 0x0008c80996837984 */ /* 0x000f280008000000 */
[----:B------:R-:W3:Y:S04]  /*8650*/  LDS.U8 R3, [R150+UR9+0x808] ;  /* 0x0008080996037984 */ /* 0x000ee80008000000 */
[----:B------:R-:W3:Y:S04]  /*8660*/  LDS.U8 R126, [R150+UR9+0x848] ;  /* 0x00084809967e7984 */ /* 0x000ee80008000000 */
[----:B------:R-:W3:Y:S01]  /*8670*/  LDS.U8 R19, [R150+UR9+0x880] ;  /* 0x0008800996137984 */ /* 0x000ee20008000000 */
[----:B------:R-:W-:-:S02]  /*8680*/  LOP3.LUT R133, R150, 0x10, RZ, 0x3c, !PT ;  /* 0x0000001096857812 */ /* 0x000fc400078e3cff */
[----:B------:R-:W-:Y:S01]  /*8690*/  LOP3.LUT R173, R150, 0x20, RZ, 0x3c, !PT ;  /* 0x0000002096ad7812 */ /* 0x000fe200078e3cff */
[----:B------:R-:W-:Y:S04]  /*86a0*/  LDS.U8 R247, [R150+UR9] ;  /* 0x0000000996f77984 */ /* 0x000fe80008000000 */
[----:B------:R-:W-:Y:S04]  /*86b0*/  LDS.U8 R252, [R150+UR9+0x40] ;  /* 0x0000400996fc7984 */ /* 0x000fe80008000000 */
[----:B------:R-:W-:Y:S04]  /*86c0*/  LDS.U8 R161, [R150+UR9+0x88] ;  /* 0x0000880996a17984 */ /* 0x000fe80008000000 */
[----:B-1----:R-:W-:Y:S04]  /*86d0*/  STL [R1+0x118], R114 ;  /* 0x0001187201007387 */ /* 0x002fe80000100800 */
[----:B0-----:R-:W-:Y:S04]  /*86e0*/  STL [R1+0xc], R0 ;  /* 0x00000c0001007387 */ /* 0x001fe80000100800 */
[----:B------:R-:W0:Y:S04]  /*86f0*/  LDS.U8 R0, [R242+UR9+0x88] ;  /* 0x00008809f2007984 */ /* 0x000e280008000000 */
[----:B----4-:R-:W-:Y:S04]  /*8700*/  STL [R1+0x114], R20 ;  /* 0x0001141401007387 */ /* 0x010fe80000100800 */
[----:B------:R-:W-:Y:S04]  /*8710*/  STL [R1+0x11c], R131 ;  /* 0x00011c8301007387 */ /* 0x000fe80000100800 */
[----:B---3--:R-:W-:Y:S04]  /*8720*/  STL [R1+0x120], R3 ;  /* 0x0001200301007387 */ /* 0x008fe80000100800 */
[----:B------:R-:W-:Y:S04]  /*8730*/  LDS.U8 R160, [R150+UR9+0xc8] ;  /* 0x0000c80996a07984 */ /* 0x000fe80008000000 */
        /* <DEDUP_REMOVED lines=12> */
[----:B------:R-:W-:Y:S04]  /*8800*/  STL [R1+0x124], R126 ;  /* 0x0001247e01007387 */ /* 0x000fe80000100800 */
        /* <DEDUP_REMOVED lines=10> */
[----:B------:R-:W-:Y:S04]  /*88b0*/  LDS.U8 R244, [R133+UR9] ;  /* 0x0000000985f47984 */ /* 0x000fe80008000000 */
[----:B------:R-:W1:Y:S04]  /*88c0*/  LDS.U8 R248, [R133+UR9+0x40] ;  /* 0x0000400985f87984 */ /* 0x000e680008000000 */
[----:B------:R-:W-:Y:S04]  /*88d0*/  LDS.U8 R149, [R133+UR9+0x88] ;  /* 0x0000880985957984 */ /* 0x000fe80008000000 */
[----:B------:R-:W-:Y:S04]  /*88e0*/  LDS.U8 R145, [R133+UR9+0xc8] ;  /* 0x0000c80985917984 */ /* 0x000fe80008000000 */
[----:B------:R-:W-:Y:S04]  /*88f0*/  LDS.U8 R226, [R133+UR9+0x8] ;  /* 0x0000080985e27984 */ /* 0x000fe80008000000 */
[----:B------:R-:W3:Y:S04]  /*8900*/  LDS.U8 R227, [R133+UR9+0x48] ;  /* 0x0000480985e37984 */ /* 0x000ee80008000000 */
[----:B------:R-:W-:Y:S04]  /*8910*/  LDS.U8 R146, [R133+UR9+0x80] ;  /* 0x0000800985927984 */ /* 0x000fe80008000000 */
[----:B------:R-:W-:Y:S04]  /*8920*/  LDS.U8 R148, [R133+UR9+0xc0] ;  /* 0x0000c00985947984 */ /* 0x000fe80008000000 */
[----:B------:R-:W-:Y:S04]  /*8930*/  LDS.U8 R228, [R133+UR9+0x400] ;  /* 0x0004000985e47984 */ /* 0x000fe80008000000 */
[----:B------:R-:W4:Y:S04]  /*8940*/  LDS.U8 R229, [R133+UR9+0x440] ;  /* 0x0004400985e57984 */ /* 0x000f280008000000 */
        /* <DEDUP_REMOVED lines=22> */
[----:B------:R-:W-:Y:S04]  /*8ab0*/  LDS.U8 R175, [R173+UR9] ;  /* 0x00000009adaf7984 */ /* 0x000fe80008000000 */
        /* <DEDUP_REMOVED lines=31> */
[----:B0-----:R-:W-:Y:S04]  /*8cb0*/  STL [R1], R0 ;  /* 0x0000000001007387 */ /* 0x001fe80000100800 */
        /* <DEDUP_REMOVED lines=30> */
[----:B------:R-:W-:Y:S01]  /*8ea0*/  LDS.U8 R242, [R242+UR9+0xcc0] ;  /* 0x000cc009f2f27984 */ /* 0x000fe20008000000 */
[----:B------:R-:W-:Y:S06]  /*8eb0*/  BAR.SYNC.DEFER_BLOCKING 0x0 ;  /* 0x0000000000007b1d */ /* 0x000fec0000010000 */
[----:B------:R0:W-:Y:S04]  /*8ec0*/  STS.U8 [R2+UR9+0x200], R184 ;  /* 0x000200b802007988 */ /* 0x0001e80008000009 */
[----:B0-----:R-:W3:Y:S04]  /*8ed0*/  LDL.LU R184, [R1] ;  /* 0x0000000001b87983 */ /* 0x001ee80000300800 */
[----:B--2---:R0:W-:Y:S02]  /*8ee0*/  STS.U8 [R2+UR9], R136 ;  /* 0x0000008802007988 */ /* 0x0041e40008000009 */
[----:B0-----:R-:W0:Y:S02]  /*8ef0*/  S2R R136, SR_TID.X ;  /* 0x0000000000887919 */ /* 0x001e240000002100 */
        /* <DEDUP_REMOVED lines=47> */
[----:B0-----:R-:W-:-:S03]  /*91f0*/  IMAD.SHL.U32 R29, R136, 0x40, RZ ;  /* 0x00000040881d7824 */ /* 0x001fc600078e00ff */
[----:B------:R-:W-:Y:S04]  /*9200*/  STS.U8 [R28+UR9+0x1c0], R42 ;  /* 0x0001c02a1c007988 */ /* 0x000fe80008000009 */
        /* <DEDUP_REMOVED lines=13> */
[----:B------:R2:W-:Y:S01]  /*92e0*/  STS.U8 [R28+UR9+0xfc0], R240 ;  /* 0x000fc0f01c007988 */ /* 0x0005e20008000009 */
[----:B------:R-:W-:Y:S01]  /*92f0*/  LOP3.LUT R29, R29, 0x1c0, RZ, 0xc0, !PT ;  /* 0x000001c01d1d7812 */ /* 0x000fe200078ec0ff */
[----:B0-----:R-:W-:-:S02]  /*9300*/  IMAD.SHL.U32 R30, R136, 0x2, RZ ;  /* 0x00000002881e7824 */ /* 0x001fc400078e00ff */
[----:B-1----:R-:W-:Y:S01]  /*9310*/  IMAD R244, R248, 0x100, R244 ;  /* 0x00000100f8f47824 */ /* 0x002fe200078e02f4 */
[----:B------:R-:W4:Y:S01]  /*9320*/  LDL.LU R188, [R1+0xc] ;  /* 0x00000c0001bc7983 */ /* 0x000f220000300800 */
[----:B--2---:R-:W-:-:S05]  /*9330*/  IMAD.SHL.U32 R28, R136, 0x8, RZ ;  /* 0x00000008881c7824 */ /* 0x004fca00078e00ff */
[----:B------:R-:W-:Y:S01]  /*9340*/  LOP3.LUT R28, R29, 0x30, R28, 0xf8, !PT ;  /* 0x000000301d1c7812 */ /* 0x000fe200078ef81c */
[----:B------:R-:W-:-:S03]  /*9350*/  IMAD.SHL.U32 R29, R136, 0x10, RZ ;  /* 0x00000010881d7824 */ /* 0x000fc600078e00ff */
[----:B------:R-:W-:Y:S02]  /*9360*/  LOP3.LUT R28, R28, 0x30, R30, 0x78, !PT ;  /* 0x000000301c1c7812 */ /* 0x000fe400078e781e */
[----:B------:R-:W-:-:S04]  /*9370*/  LOP3.LUT R29, R29, 0x200, RZ, 0xc0, !PT ;  /* 0x000002001d1d7812 */ /* 0x000fc800078ec0ff */
[----:B------:R-:W-:Y:S01]  /*9380*/  IADD3 R28, PT, PT, R28, UR9, R29 ;  /* 0x000000091c1c7c10 */ /* 0x000fe2000fffe01d */
[----:B------:R-:W-:Y:S06]  /*9390*/  BAR.SYNC.DEFER_BLOCKING 0x0 ;  /* 0x0000000000007b1d */ /* 0x000fec0000010000 */
[----:B------:R-:W0:Y:S04]  /*93a0*/  LDSM.16.M88.4 R40, [R28] ;  /* 0x000000001c28783b */ /* 0x000e280000000200 */
[----:B------:R-:W1:Y:S04]  /*93b0*/  LDSM.16.M88.4 R36, [R28+0x400] ;  /* 0x000400001c24783b */ /* 0x000e680000000200 */
[----:B------:R-:W2:Y:S04]  /*93c0*/  LDSM.16.M88.4 R32, [R28+0x800] ;  /* 0x000800001c20783b */ /* 0x000ea80000000200 */
[----:B------:R-:W4:Y:S01]  /*93d0*/  LDSM.16.M88.4 R28, [R28+0xc00] ;  /* 0x000c00001c1c783b */ /* 0x000f220000000200 */
[----:B------:R-:W-:-:S02]  /*93e0*/  IMAD R120, R252, 0x100, R247 ;  /* 0x00000100fc787824 */ /* 0x000fc400078e02f7 */
[----:B------:R-:W-:Y:S02]  /*93f0*/  IMAD R121, R251, 0x100, R246 ;  /* 0x00000100fb797824 */ /* 0x000fe400078e02f6 */
[----:B------:R-:W-:Y:S02]  /*9400*/  IMAD R122, R250, 0x100, R245 ;  /* 0x00000100fa7a7824 */ /* 0x000fe400078e02f5 */
[----:B------:R-:W-:Y:S01]  /*9410*/  IMAD R123, R249, 0x100, R243 ;  /* 0x00000100f97b7824 */ /* 0x000fe200078e02f3 */
[----:B------:R-:W-:Y:S02]  /*9420*/  F2FP.F16.E5M2.UNPACK_B R120, R120 ;  /* 0x00000078ff78723e */ /* 0x000fe400020004ff */
[----:B------:R-:W-:Y:S02]  /*9430*/  F2FP.F16.E5M2.UNPACK_B R121, R121 ;  /* 0x00000079ff79723e */ /* 0x000fe400020004ff */
[----:B------:R-:W-:Y:S02]  /*9440*/  F2FP.F16.E5M2.UNPACK_B R122, R122 ;  /* 0x0000007aff7a723e */ /* 0x000fe400020004ff */
[----:B------:R-:W-:Y:S01]  /*9450*/  F2FP.F16.E5M2.UNPACK_B R123, R123 ;  /* 0x0000007bff7b723e */ /* 0x000fe200020004ff */
[----:B---3--:R-:W-:-:S02]  /*9460*/  IMAD R226, R227, 0x100, R226 ;  /* 0x00000100e3e27824 */ /* 0x008fc400078e02e2 */
[----:B----4-:R-:W-:Y:S01]  /*9470*/  IMAD R228, R229, 0x100, R228 ;  /* 0x00000100e5e47824 */ /* 0x010fe200078e02e4 */
[----:B0-----:R-:W-:Y:S02]  /*9480*/  F2FP.F16.E5M2.UNPACK_B R134, R40 ;  /* 0x00000028ff86723e */ /* 0x001fe400020004ff */
[----:B------:R-:W-:Y:S02]  /*9490*/  F2FP.F16.E5M2.UNPACK_B R135, R41 ;  /* 0x00000029ff87723e */ /* 0x000fe400020004ff */
[----:B-1----:R-:W-:Y:S02]  /*94a0*/  F2FP.F16.E5M2.UNPACK_B R136, R36 ;  /* 0x00000024ff88723e */ /* 0x002fe400020004ff */
[----:B------:R-:W-:Y:S02]  /*94b0*/  F2FP.F16.E5M2.UNPACK_B R137, R37 ;  /* 0x00000025ff89723e */ /* 0x000fe400020004ff */
[----:B--2---:R-:W-:Y:S02]  /*94c0*/  F2FP.F16.E5M2.UNPACK_B R138, R32 ;  /* 0x00000020ff8a723e */ /* 0x004fe400020004ff */
[----:B------:R-:W-:-:S02]  /*94d0*/  F2FP.F16.E5M2.UNPACK_B R139, R33 ;  /* 0x00000021ff8b723e */ /* 0x000fc400020004ff */
[----:B------:R-:W-:Y:S02]  /*94e0*/  F2FP.F16.E5M2.UNPACK_B R140, R28 ;  /* 0x0000001cff8c723e */ /* 0x000fe400020004ff */
[----:B------:R-:W-:Y:S01]  /*94f0*/  F2FP.F16.E5M2.UNPACK_B R141, R29 ;  /* 0x0000001dff8d723e */ /* 0x000fe200020004ff */
[C---:B------:R-:W-:Y:S08]  /*9500*/  HMMA.16816.F32 R104, R120.reuse, R134, R104 ;  /* 0x000000867868723c */ /* 0x040ff00000001868 */
[C---:B------:R-:W-:Y:S08]  /*9510*/  HMMA.16816.F32 R100, R120.reuse, R136, R100 ;  /* 0x000000887864723c */ /* 0x040ff00000001864 */
[C---:B------:R-:W-:Y:S08]  /*9520*/  HMMA.16816.F32 R96, R120.reuse, R138, R96 ;  /* 0x0000008a7860723c */ /* 0x040ff00000001860 */
[----:B------:R-:W-:Y:S01]  /*9530*/  HMMA.16816.F32 R92, R120, R140, R92 ;  /* 0x0000008c785c723c */ /* 0x000fe2000000185c */
[----:B------:R-:W-:Y:S01]  /*9540*/  IMAD R123, R207, 0x100, R206 ;  /* 0x00000100cf7b7824 */ /* 0x000fe200078e02ce */
[----:B------:R-:W-:-:S02]  /*9550*/  F2FP.F16.E5M2.UNPACK_B R120, R244 ;  /* 0x000000f4ff78723e */ /* 0x000fc400020004ff */
[----:B------:R-:W-:Y:S02]  /*9560*/  F2FP.F16.E5M2.UNPACK_B R121, R226 ;  /* 0x000000e2ff79723e */ /* 0x000fe400020004ff */
[----:B------:R-:W-:Y:S02]  /*9570*/  F2FP.F16.E5M2.UNPACK_B R122, R228 ;  /* 0x000000e4ff7a723e */ /* 0x000fe400020004ff */
[----:B------:R-:W-:-:S07]  /*9580*/  F2FP.F16.E5M2.UNPACK_B R123, R123 ;  /* 0x0000007bff7b723e */ /* 0x000fce00020004ff */
[C---:B------:R-:W-:Y:S08]  /*9590*/  HMMA.16816.F32 R88, R120.reuse, R134, R88 ;  /* 0x000000867858723c */ /* 0x040ff00000001858 */
[C---:B------:R-:W-:Y:S08]  /*95a0*/  HMMA.16816.F32 R84, R120.reuse, R136, R84 ;  /* 0x000000887854723c */ /* 0x040ff00000001854 */
[C---:B------:R-:W-:Y:S08]  /*95b0*/  HMMA.16816.F32 R80, R120.reuse, R138, R80 ;  /* 0x0000008a7850723c */ /* 0x040ff00000001850 */
[----:B------:R-:W-:Y:S01]  /*95c0*/  HMMA.16816.F32 R76, R120, R140, R76 ;  /* 0x0000008c784c723c */ /* 0x000fe2000000184c */
[----:B------:R-:W-:-:S02]  /*95d0*/  IMAD R120, R176, 0x100, R175 ;  /* 0x00000100b0787824 */ /* 0x000fc400078e02af */
[----:B------:R-:W-:Y:S02]  /*95e0*/  IMAD R121, R178, 0x100, R177 ;  /* 0x00000100b2797824 */ /* 0x000fe400078e02b1 */
[----:B------:R-:W-:Y:S02]  /*95f0*/  IMAD R122, R180, 0x100, R179 ;  /* 0x00000100b47a7824 */ /* 0x000fe400078e02b3 */
[----:B------:R-:W-:Y:S01]  /*9600*/  IMAD R123, R182, 0x100, R181 ;  /* 0x00000100b67b7824 */ /* 0x000fe200078e02b5 */
[----:B------:R-:W-:Y:S02]  /*9610*/  F2FP.F16.E5M2.UNPACK_B R120, R120 ;  /* 0x00000078ff78723e */ /* 0x000fe400020004ff */
        /* <DEDUP_REMOVED lines=15> */
[----:B------:R-:W-:-:S02]  /*9710*/  IMAD R160, R160, 0x100, R161 ;  /* 0x00000100a0a07824 */ /* 0x000fc400078e02a1 */
[----:B------:R-:W-:Y:S02]  /*9720*/  IMAD R159, R159, 0x100, R163 ;  /* 0x000001009f9f7824 */ /* 0x000fe400078e02a3 */
[----:B------:R-:W-:Y:S02]  /*9730*/  IMAD R162, R162, 0x100, R164 ;  /* 0x00000100a2a27824 */ /* 0x000fe400078e02a4 */
[----:B------:R-:W-:Y:S01]  /*9740*/  IMAD R165, R166, 0x100, R165 ;  /* 0x00000100a6a57824 */ /* 0x000fe200078e02a5 */
[----:B------:R-:W-:Y:S01]  /*9750*/  HMMA.16816.F32 R56, R120, R134, R56 ;  /* 0x000000867838723c */ /* 0x000fe20000001838 */
[----:B------:R-:W-:Y:S02]  /*9760*/  F2FP.F16.E5M2.UNPACK_B R40, R40.H1 ;  /* 0x00000028ff28723e */ /* 0x000fe400030004ff */
[----:B------:R-:W-:Y:S02]  /*9770*/  F2FP.F16.E5M2.UNPACK_B R41, R41.H1 ;  /* 0x00000029ff29723e */ /* 0x000fe400030004ff */
[----:B------:R-:W-:-:S02]  /*9780*/  F2FP.F16.E5M2.UNPACK_B R36, R36.H1 ;  /* 0x00000024ff24723e */ /* 0x000fc400030004ff */
[----:B------:R-:W-:Y:S01]  /*9790*/  F2FP.F16.E5M2.UNPACK_B R37, R37.H1 ;  /* 0x00000025ff25723e */ /* 0x000fe200030004ff */
[C---:B------:R-:W-:Y:S01]  /*97a0*/  HMMA.16816.F32 R52, R120.reuse, R136, R52 ;  /* 0x000000887834723c */ /* 0x040fe20000001834 */
[----:B------:R-:W-:Y:S02]  /*97b0*/  F2FP.F16.E5M2.UNPACK_B R32, R32.H1 ;  /* 0x00000020ff20723e */ /* 0x000fe400030004ff */
[----:B------:R-:W-:Y:S02]  /*97c0*/  F2FP.F16.E5M2.UNPACK_B R33, R33.H1 ;  /* 0x00000021ff21723e */ /* 0x000fe400030004ff */
[----:B------:R-:W-:Y:S02]  /*97d0*/  F2FP.F16.E5M2.UNPACK_B R28, R28.H1 ;  /* 0x0000001cff1c723e */ /* 0x000fe400030004ff */
[----:B------:R-:W-:Y:S01]  /*97e0*/  F2FP.F16.E5M2.UNPACK_B R29, R29.H1 ;  /* 0x0000001dff1d723e */ /* 0x000fe200030004ff */
[----:B------:R-:W-:Y:S01]  /*97f0*/  HMMA.16816.F32 R48, R120, R138, R48 ;  /* 0x0000008a7830723c */ /* 0x000fe20000001830 */
[----:B------:R-:W-:-:S02]  /*9800*/  IMAD R145, R145, 0x100, R149 ;  /* 0x0000010091917824 */ /* 0x000fc400078e0295 */
[----:B------:R-:W-:-:S05]  /*9810*/  IMAD R146, R148, 0x100, R146 ;  /* 0x0000010094927824 */ /* 0x000fca00078e0292 */
[----:B------:R-:W-:Y:S01]  /*9820*/  HMMA.16816.F32 R44, R120, R140, R44 ;  /* 0x0000008c782c723c */ /* 0x000fe2000000182c */
[----:B------:R-:W-:Y:S02]  /*9830*/  F2FP.F16.E5M2.UNPACK_B R120, R160 ;  /* 0x000000a0ff78723e */ /* 0x000fe400020004ff */
[----:B------:R-:W-:Y:S02]  /*9840*/  F2FP.F16.E5M2.UNPACK_B R121, R159 ;  /* 0x0000009fff79723e */ /* 0x000fe400020004ff */
[----:B------:R-:W-:Y:S02]  /*9850*/  F2FP.F16.E5M2.UNPACK_B R122, R162 ;  /* 0x000000a2ff7a723e */ /* 0x000fe400020004ff */
[----:B------:R-:W-:Y:S01]  /*9860*/  F2FP.F16.E5M2.UNPACK_B R123, R165 ;  /* 0x000000a5ff7b723e */ /* 0x000fe200020004ff */
[----:B------:R-:W-:Y:S02]  /*9870*/  IMAD R147, R147, 0x100, R150 ;  /* 0x0000010093937824 */ /* 0x000fe400078e0296 */
[----:B------:R-:W-:-:S04]  /*9880*/  IMAD R151, R152, 0x100, R151 ;  /* 0x0000010098977824 */ /* 0x000fc800078e0297 */
[----:B------:R-:W-:Y:S01]  /*9890*/  HMMA.16816.F32 R104, R120, R40, R104 ;  /* 0x000000287868723c */ /* 0x000fe20000001868 */
[----:B------:R-:W-:-:S07]  /*98a0*/  IMAD R133, R133, 0x100, R144 ;  /* 0x0000010085857824 */ /* 0x000fce00078e0290 */
[C---:B------:R-:W-:Y:S08]  /*98b0*/  HMMA.16816.F32 R100, R120.reuse, R36, R100 ;  /* 0x000000247864723c */ /* 0x040ff00000001864 */
[C---:B------:R-:W-:Y:S08]  /*98c0*/  HMMA.16816.F32 R96, R120.reuse, R32, R96 ;  /* 0x000000207860723c */ /* 0x040ff00000001860 */
[----:B------:R-:W-:Y:S01]  /*98d0*/  HMMA.16816.F32 R92, R120, R28, R92 ;  /* 0x0000001c785c723c */ /* 0x000fe2000000185c */
[----:B------:R-:W-:-:S02]  /*98e0*/  F2FP.F16.E5M2.UNPACK_B R120, R145 ;  /* 0x00000091ff78723e */ /* 0x000fc400020004ff */
[----:B------:R-:W-:Y:S02]  /*98f0*/  F2FP.F16.E5M2.UNPACK_B R121, R146 ;  /* 0x00000092ff79723e */ /* 0x000fe400020004ff */
[----:B------:R-:W-:Y:S02]  /*9900*/  F2FP.F16.E5M2.UNPACK_B R122, R147 ;  /* 0x00000093ff7a723e */ /* 0x000fe400020004ff */
[----:B------:R-:W-:Y:S01]  /*9910*/  F2FP.F16.E5M2.UNPACK_B R123, R151 ;  /* 0x00000097ff7b723e */ /* 0x000fe200020004ff */
[----:B------:R-:W-:-:S06]  /*9920*/  IMAD R134, R3, 0x100, R126 ;  /* 0x0000010003867824 */ /* 0x000fcc00078e027e */
[----:B------:R-:W-:Y:S01]  /*9930*/  HMMA.16816.F32 R88, R120, R40, R88 ;  /* 0x000000287858723c */ /* 0x000fe20000001858 */
[----:B------:R-:W-:-:S07]  /*9940*/  IMAD R135, R114, 0x100, R131 ;  /* 0x0000010072877824 */ /* 0x000fce00078e0283 */
[C---:B------:R-:W-:Y:S08]  /*9950*/  HMMA.16816.F32 R84, R120.reuse, R36, R84 ;  /* 0x000000247854723c */ /* 0x040ff00000001854 */
[C---:B------:R-:W-:Y:S08]  /*9960*/  HMMA.16816.F32 R80, R120.reuse, R32, R80 ;  /* 0x000000207850723c */ /* 0x040ff00000001850 */
[----:B------:R-:W-:Y:S01]  /*9970*/  HMMA.16816.F32 R76, R120, R28, R76 ;  /* 0x0000001c784c723c */ /* 0x000fe2000000184c */
[----:B------:R-:W-:Y:S01]  /*9980*/  F2FP.F16.E5M2.UNPACK_B R123, R133 ;  /* 0x00000085ff7b723e */ /* 0x000fe200020004ff */
[----:B------:R-:W-:-:S02]  /*9990*/  IMAD R133, R19, 0x100, R184 ;  /* 0x0000010013857824 */ /* 0x000fc400078e02b8 */
[----:B------:R-:W2:Y:S04]  /*99a0*/  LDL.LU R19, [R1+0x128] ;  /* 0x0001280001137983 */ /* 0x000ea80000300800 */
[----:B------:R-:W3:Y:S04]  /*99b0*/  LDL.LU R126, [R1+0x124] ;  /* 0x00012400017e7983 */ /* 0x000ee80000300800 */
[----:B------:R-:W3:Y:S04]  /*99c0*/  LDL.LU R3, [R1+0x120] ;  /* 0x0001200001037983 */ /* 0x000ee80000300800 */
[----:B------:R-:W4:Y:S04]  /*99d0*/  LDL.LU R131, [R1+0x11c] ;  /* 0x00011c0001837983 */ /* 0x000f280000300800 */
[----:B------:R-:W2:Y:S01]  /*99e0*/  LDL.LU R114, [R1+0x118] ;  /* 0x0001180001727983 */ /* 0x000ea20000300800 */
[----:B------:R-:W-:-:S03]  /*99f0*/  IMAD R211, R211, 0x100, R20 ;  /* 0x00000100d3d37824 */ /* 0x000fc600078e0214 */
[----:B------:R-:W4:Y:S01]  /*9a00*/  LDL.LU R20, [R1+0x114] ;  /* 0x0001140001147983 */ /* 0x000f220000300800 */
[----:B------:R-:W-:Y:S02]  /*9a10*/  IMAD R157, R157, 0x100, R158 ;  /* 0x000001009d9d7824 */ /* 0x000fe400078e029e */
[----:B------:R-:W-:Y:S02]  /*9a20*/  IMAD R155, R155, 0x100, R156 ;  /* 0x000001009b9b7824 */ /* 0x000fe400078e029c */
[----:B------:R-:W-:Y:S01]  /*9a30*/  IMAD R153, R153, 0x100, R154 ;  /* 0x0000010099997824 */ /* 0x000fe200078e029a */
[----:B------:R-:W-:Y:S02]  /*9a40*/  F2FP.F16.E5M2.UNPACK_B R120, R157 ;  /* 0x0000009dff78723e */ /* 0x000fe400020004ff */
[----:B------:R-:W-:Y:S02]  /*9a50*/  F2FP.F16.E5M2.UNPACK_B R121, R155 ;  /* 0x0000009bff79723e */ /* 0x000fe400020004ff */
[----:B------:R-:W-:-:S07]  /*9a60*/  F2FP.F16.E5M2.UNPACK_B R122, R153 ;  /* 0x00000099ff7a723e */ /* 0x000fce00020004ff */
[C---:B------:R-:W-:Y:S08]  /*9a70*/  HMMA.16816.F32 R72, R120.reuse, R40, R72 ;  /* 0x000000287848723c */ /* 0x040ff00000001848 */
[C---:B------:R-:W-:Y:S08]  /*9a80*/  HMMA.16816.F32 R68, R120.reuse, R36, R68 ;  /* 0x000000247844723c */ /* 0x040ff00000001844 */
[C---:B------:R-:W-:Y:S08]  /*9a90*/  HMMA.16816.F32 R64, R120.reuse, R32, R64 ;  /* 0x000000207840723c */ /* 0x040ff00000001840 */
[----:B------:R-:W-:Y:S01]  /*9aa0*/  HMMA.16816.F32 R60, R120, R28, R60 ;  /* 0x0000001c783c723c */ /* 0x000fe2000000183c */
[----:B------:R-:W-:-:S02]  /*9ab0*/  F2FP.F16.E5M2.UNPACK_B R120, R133 ;  /* 0x00000085ff78723e */ /* 0x000fc400020004ff */
[----:B------:R-:W-:Y:S02]  /*9ac0*/  F2FP.F16.E5M2.UNPACK_B R121, R134 ;  /* 0x00000086ff79723e */ /* 0x000fe400020004ff */
[----:B------:R-:W-:Y:S02]  /*9ad0*/  F2FP.F16.E5M2.UNPACK_B R122, R135 ;  /* 0x00000087ff7a723e */ /* 0x000fe400020004ff */
[----:B------:R-:W-:-:S07]  /*9ae0*/  F2FP.F16.E5M2.UNPACK_B R123, R211 ;  /* 0x000000d3ff7b723e */ /* 0x000fce00020004ff */
[----:B------:R-:W-:Y:S01]  /*9af0*/  HMMA.16816.F32 R52, R120, R36, R52 ;  /* 0x000000247834723c */ /* 0x000fe20000001834 */
[----:B------:R-:W-:Y:S02]  /*9b00*/  IMAD R36, R143, 0x100, R13 ;  /* 0x000001008f247824 */ /* 0x000fe400078e020d */
[----:B------:R-:W-:-:S05]  /*9b10*/  IMAD R37, R222, 0x100, R22 ;  /* 0x00000100de257824 */ /* 0x000fca00078e0216 */
[----:B------:R-:W-:Y:S01]  /*9b20*/  HMMA.16816.F32 R48, R120, R32, R48 ;  /* 0x000000207830723c */ /* 0x000fe20000001830 */
[----:B------:R-:W-:Y:S02]  /*9b30*/  IMAD R133, R233, 0x100, R112 ;  /* 0x00000100e9857824 */ /* 0x000fe400078e0270 */
[----:B------:R-:W-:-:S05]  /*9b40*/  IMAD R134, R221, 0x100, R113 ;  /* 0x00000100dd867824 */ /* 0x000fca00078e0271 */
[----:B------:R-:W-:Y:S01]  /*9b50*/  HMMA.16816.F32 R56, R120, R40, R56 ;  /* 0x000000287838723c */ /* 0x000fe20000001838 */
[----:B------:R-:W-:Y:S02]  /*9b60*/  F2FP.F16.E5M2.UNPACK_B R40, R42 ;  /* 0x0000002aff28723e */ /* 0x000fe400020004ff */
[----:B------:R-:W-:-:S05]  /*9b70*/  F2FP.F16.E5M2.UNPACK_B R41, R43 ;  /* 0x0000002bff29723e */ /* 0x000fca00020004ff */
[----:B------:R-:W-:Y:S01]  /*9b80*/  HMMA.16816.F32 R44, R120, R28, R44 ;  /* 0x0000001c782c723c */ /* 0x000fe2000000182c */
[----:B------:R-:W-:Y:S02]  /*9b90*/  F2FP.F16.E5M2.UNPACK_B R122, R36 ;  /* 0x00000024ff7a723e */ /* 0x000fe400020004ff */
[----:B------:R-:W-:Y:S02]  /*9ba0*/  F2FP.F16.E5M2.UNPACK_B R123, R37 ;  /* 0x00000025ff7b723e */ /* 0x000fe400020004ff */
[----:B------:R-:W-:Y:S02]  /*9bb0*/  F2FP.F16.E5M2.UNPACK_B R28, R38 ;  /* 0x00000026ff1c723e */ /* 0x000fe400020004ff */
[----:B------:R-:W-:Y:S02]  /*9bc0*/  F2FP.F16.E5M2.UNPACK_B R29, R39 ;  /* 0x00000027ff1d723e */ /* 0x000fe400020004ff */
[----:B------:R-:W-:Y:S02]  /*9bd0*/  F2FP.F16.E5M2.UNPACK_B R36, R30 ;  /* 0x0000001eff24723e */ /* 0x000fe400020004ff */
[----:B------:R-:W-:Y:S01]  /*9be0*/  F2FP.F16.E5M2.UNPACK_B R37, R31 ;  /* 0x0000001fff25723e */ /* 0x000fe200020004ff */
[----:B------:R-:W-:-:S02]  /*9bf0*/  IMAD R135, R217, 0x100, R111 ;  /* 0x00000100d9877824 */ /* 0x000fc400078e026f */
[----:B------:R-:W-:Y:S01]  /*9c00*/  IMAD R136, R213, 0x100, R110 ;  /* 0x00000100d5887824 */ /* 0x000fe200078e026e */
[----:B------:R-:W-:Y:S02]  /*9c10*/  F2FP.F16.E5M2.UNPACK_B R38, R38.H1 ;  /* 0x00000026ff26723e */ /* 0x000fe400030004ff */
[----:B------:R-:W-:Y:S01]  /*9c20*/  F2FP.F16.E5M2.UNPACK_B R39, R39.H1 ;  /* 0x00000027ff27723e */ /* 0x000fe200030004ff */
[----:B------:R-:W-:Y:S02]  /*9c30*/  IMAD R242, R242, 0x100, R4 ;  /* 0x00000100f2f27824 */ /* 0x000fe400078e0204 */
[----:B---3--:R-:W-:Y:S02]  /*9c40*/  IMAD R33, R126, 0x100, R3 ;  /* 0x000001007e217824 */ /* 0x008fe400078e0203 */
[----:B--2---:R-:W-:-:S03]  /*9c50*/  IMAD R32, R114, 0x100, R188 ;  /* 0x0000010072207824 */ /* 0x004fc600078e02bc */
[----:B------:R-:W-:Y:S01]  /*9c60*/  F2FP.F16.E5M2.UNPACK_B R121, R33 ;  /* 0x00000021ff79723e */ /* 0x000fe200020004ff */
[----:B------:R-:W2:Y:S01]  /*9c70*/  LDL.LU R114, [R1+0x110] ;  /* 0x0001100001727983 */ /* 0x000ea20000300800 */
[----:B------:R-:W-:Y:S01]  /*9c80*/  F2FP.F16.E5M2.UNPACK_B R33, R35 ;  /* 0x00000023ff21723e */ /* 0x000fe200020004ff */
[----:B------:R-:W0:Y:S01]  /*9c90*/  LDC R188, c[0x0][0x3a8] ;  /* 0x0000ea00ffbc7b82 */ /* 0x000e220000000800 */
[----:B------:R-:W-:Y:S01]  /*9ca0*/  F2FP.F16.E5M2.UNPACK_B R120, R32 ;  /* 0x00000020ff78723e */ /* 0x000fe200020004ff */
[----:B------:R-:W3:Y:S01]  /*9cb0*/  LDL.LU R3, [R1+0x10c] ;  /* 0x00010c0001037983 */ /* 0x000ee20000300800 */
[----:B------:R-:W-:-:S03]  /*9cc0*/  F2FP.F16.E5M2.UNPACK_B R32, R34 ;  /* 0x00000022ff20723e */ /* 0x000fc600020004ff */
[----:B------:R-:W2:Y:S02]  /*9cd0*/  LDL.LU R126, [R1+0x108] ;  /* 0x00010800017e7983 */ /* 0x000ea40000300800 */
[C---:B------:R-:W-:Y:S02]  /*9ce0*/  HMMA.16816.F32 R104, R120.reuse, R40, R104 ;  /* 0x000000287868723c */ /* 0x040fe40000001868 */
[----:B------:R-:W2:Y:S04]  /*9cf0*/  LDL.LU R13, [R1+0x104] ;  /* 0x00010400010d7983 */ /* 0x000ea80000300800 */
[----:B------:R-:W2:Y:S02]  /*9d00*/  LDL.LU R143, [R1+0x100] ;  /* 0x00010000018f7983 */ /* 0x000ea40000300800 */
[C---:B------:R-:W-:Y:S02]  /*9d10*/  HMMA.16816.F32 R100, R120.reuse, R28, R100 ;  /* 0x0000001c7864723c */ /* 0x040fe40000001864 */
[----:B------:R-:W2:Y:S04]  /*9d20*/  LDL.LU R22, [R1+0xfc] ;  /* 0x0000fc0001167983 */ /* 0x000ea80000300800 */
[----:B------:R-:W2:Y:S02]  /*9d30*/  LDL.LU R222, [R1+0xf8] ;  /* 0x0000f80001de7983 */ /* 0x000ea40000300800 */
[C---:B------:R-:W-:Y:S02]  /*9d40*/  HMMA.16816.F32 R96, R120.reuse, R32, R96 ;  /* 0x000000207860723c */ /* 0x040fe40000001860 */
[----:B------:R-:W2:Y:S04]  /*9d50*/  LDL.LU R112, [R1+0xf4] ;  /* 0x0000f40001707983 */ /* 0x000ea80000300800 */
[----:B------:R-:W2:Y:S02]  /*9d60*/  LDL.LU R233, [R1+0xf0] ;  /* 0x0000f00001e97983 */ /* 0x000ea40000300800 */
[----:B------:R-:W-:Y:S01]  /*9d70*/  HMMA.16816.F32 R92, R120, R36, R92 ;  /* 0x00000024785c723c */ /* 0x000fe2000000185c */
[----:B------:R-:W-:Y:S01]  /*9d80*/  F2FP.F16.E5M2.UNPACK_B R120, R133 ;  /* 0x00000085ff78723e */ /* 0x000fe200020004ff */
[----:B------:R-:W2:Y:S01]  /*9d90*/  LDL.LU R113, [R1+0xec] ;  /* 0x0000ec0001717983 */ /* 0x000ea20000300800 */
[----:B------:R-:W-:-:S02]  /*9da0*/  F2FP.F16.E5M2.UNPACK_B R121, R134 ;  /* 0x00000086ff79723e */ /* 0x000fc400020004ff */
[----:B------:R-:W-:Y:S02]  /*9db0*/  F2FP.F16.E5M2.UNPACK_B R122, R135 ;  /* 0x00000087ff7a723e */ /* 0x000fe400020004ff */
[----:B------:R-:W-:Y:S01]  /*9dc0*/  F2FP.F16.E5M2.UNPACK_B R123, R136 ;  /* 0x00000088ff7b723e */ /* 0x000fe200020004ff */
[----:B------:R-:W-:Y:S01]  /*9dd0*/  IMAD R133, R212, 0x100, R109 ;  /* 0x00000100d4857824 */ /* 0x000fe200078e026d */
[----:B------:R-:W2:Y:S01]  /*9de0*/  LDL.LU R221, [R1+0xe8] ;  /* 0x0000e80001dd7983 */ /* 0x000ea20000300800 */
[----:B------:R-:W-:Y:S02]  /*9df0*/  IMAD R134, R205, 0x100, R108 ;  /* 0x00000100cd867824 */ /* 0x000fe400078e026c */
[----:B------:R-:W-:Y:S01]  /*9e00*/  IMAD R135, R201, 0x100, R27 ;  /* 0x00000100c9877824 */ /* 0x000fe200078e021b */
[----:B------:R-:W2:Y:S01]  /*9e10*/  LDL.LU R111, [R1+0xe4] ;  /* 0x0000e400016f7983 */ /* 0x000ea20000300800 */
[----:B------:R-:W-:Y:S01]  /*9e20*/  IMAD R136, R200, 0x100, R26 ;  /* 0x00000100c8887824 */ /* 0x000fe200078e021a */
        /* <DEDUP_REMOVED lines=34> */
[----:B------:R-:W-:Y:S01]  /*a050*/  F2FP.F16.E5M2.UNPACK_B R122, R135 ;  /* 0x00000087ff7a723e */ /* 0x000fe200020004ff */
[----:B------:R-:W2:Y:S01]  /*a060*/  LDL.LU R142, [R1+0xa0] ;  /* 0x0000a000018e7983 */ /* 0x000ea20000300800 */
[----:B------:R-:W-:-:S03]  /*a070*/  F2FP.F16.E5M2.UNPACK_B R123, R136 ;  /* 0x00000088ff7b723e */ /* 0x000fc600020004ff */
[----:B------:R-:W2:Y:S04]  /*a080*/  LDL.LU R21, [R1+0x9c] ;  /* 0x00009c0001157983 */ /* 0x000ea80000300800 */
[C---:B------:R-:W-:Y:S01]  /*a090*/  HMMA.16816.F32 R56, R120.reuse, R40, R56 ;  /* 0x000000287838723c */ /* 0x040fe20000001838 */
[----:B------:R-:W2:Y:S01]  /*a0a0*/  LDL.LU R132, [R1+0x98] ;  /* 0x0000980001847983 */ /* 0x000ea20000300800 */
[----:B----4-:R-:W-:Y:S02]  /*a0b0*/  IMAD R40, R131, 0x100, R20 ;  /* 0x0000010083287824 */ /* 0x010fe400078e0214 */
[----:B------:R-:W-:Y:S01]  /*a0c0*/  IMAD R41, R130, 0x100, R19 ;  /* 0x0000010082297824 */ /* 0x000fe200078e0213 */
[----:B------:R-:W4:Y:S03]  /*a0d0*/  LDL.LU R20, [R1+0x94] ;  /* 0x0000940001147983 */ /* 0x000f260000300800 */
[----:B------:R-:W-:Y:S01]  /*a0e0*/  HMMA.16816.F32 R52, R120, R28, R52 ;  /* 0x0000001c7834723c */ /* 0x000fe20000001834 */
[----:B------:R-:W-:Y:S01]  /*a0f0*/  IMAD R28, R129, 0x100, R18 ;  /* 0x00000100811c7824 */ /* 0x000fe200078e0212 */
[----:B------:R-:W2:Y:S01]  /*a100*/  LDL.LU R131, [R1+0x90] ;  /* 0x0000900001837983 */ /* 0x000ea20000300800 */
[----:B------:R-:W-:-:S03]  /*a110*/  IMAD R29, R128, 0x100, R17 ;  /* 0x00000100801d7824 */ /* 0x000fc600078e0211 */
[----:B------:R-:W2:Y:S02]  /*a120*/  LDL.LU R19, [R1+0x8c] ;  /* 0x00008c0001137983 */ /* 0x000ea40000300800 */
[C---:B------:R-:W-:Y:S01]  /*a130*/  HMMA.16816.F32 R48, R120.reuse, R32, R48 ;  /* 0x000000207830723c */ /* 0x040fe20000001830 */
[----:B------:R-:W-:Y:S01]  /*a140*/  F2FP.F16.E5M2.UNPACK_B R32, R42.H1 ;  /* 0x0000002aff20723e */ /* 0x000fe200030004ff */
[----:B------:R-:W2:Y:S01]  /*a150*/  LDL.LU R130, [R1+0x88] ;  /* 0x0000880001827983 */ /* 0x000ea20000300800 */
[----:B------:R-:W-:Y:S02]  /*a160*/  F2FP.F16.E5M2.UNPACK_B R33, R43.H1 ;  /* 0x0000002bff21723e */ /* 0x000fe400030004ff */
[----:B------:R-:W-:Y:S01]  /*a170*/  F2FP.F16.E5M2.UNPACK_B R42, R28 ;  /* 0x0000001cff2a723e */ /* 0x000fe200020004ff */
[----:B------:R-:W2:Y:S01]  /*a180*/  LDL.LU R18, [R1+0x84] ;  /* 0x0000840001127983 */ /* 0x000ea20000300800 */
[----:B------:R-:W-:Y:S01]  /*a190*/  F2FP.F16.E5M2.UNPACK_B R43, R29 ;  /* 0x0000001dff2b723e */ /* 0x000fe200020004ff */
[----:B------:R-:W-:Y:S01]  /*a1a0*/  HMMA.16816.F32 R44, R120, R36, R44 ;  /* 0x00000024782c723c */ /* 0x000fe2000000182c */
[----:B------:R-:W-:Y:S01]  /*a1b0*/  F2FP.F16.E5M2.UNPACK_B R36, R30.H1 ;  /* 0x0000001eff24723e */ /* 0x000fe200030004ff */
[----:B------:R-:W2:Y:S01]  /*a1c0*/  LDL.LU R129, [R1+0x80] ;  /* 0x0000800001817983 */ /* 0x000ea20000300800 */
[----:B------:R-:W-:Y:S01]  /*a1d0*/  F2FP.F16.E5M2.UNPACK_B R37, R31.H1 ;  /* 0x0000001fff25723e */ /* 0x000fe200030004ff */
[----:B------:R-:W-:Y:S01]  /*a1e0*/  IMAD R28, R127, 0x100, R16 ;  /* 0x000001007f1c7824 */ /* 0x000fe200078e0210 */
[----:B------:R-:W-:Y:S01]  /*a1f0*/  F2FP.F16.E5M2.UNPACK_B R40, R40 ;  /* 0x00000028ff28723e */ /* 0x000fe200020004ff */
[----:B------:R-:W2:Y:S01]  /*a200*/  LDL.LU R17, [R1+0x7c] ;  /* 0x00007c0001117983 */ /* 0x000ea20000300800 */
[----:B------:R-:W-:Y:S01]  /*a210*/  F2FP.F16.E5M2.UNPACK_B R41, R41 ;  /* 0x00000029ff29723e */ /* 0x000fe200020004ff */
[----:B------:R-:W-:Y:S01]  /*a220*/  IMAD R29, R125, 0x100, R15 ;  /* 0x000001007d1d7824 */ /* 0x000fe200078e020f */
[----:B------:R-:W-:Y:S01]  /*a230*/  F2FP.F16.E5M2.UNPACK_B R34, R34.H1 ;  /* 0x00000022ff22723e */ /* 0x000fe200030004ff */
[----:B------:R-:W-:Y:S01]  /*a240*/  IMAD R30, R124, 0x100, R11 ;  /* 0x000001007c1e7824 */ /* 0x000fe200078e020b */
[----:B------:R-:W-:Y:S01]  /*a250*/  F2FP.F16.E5M2.UNPACK_B R35, R35.H1 ;  /* 0x00000023ff23723e */ /* 0x000fe200030004ff */
[----:B------:R-:W-:Y:S01]  /*a260*/  IMAD R31, R119, 0x100, R9 ;  /* 0x00000100771f7824 */ /* 0x000fe200078e0209 */
[----:B------:R-:W2:Y:S01]  /*a270*/  LDL.LU R128, [R1+0x78] ;  /* 0x0000780001807983 */ /* 0x000ea20000300800 */
[----:B------:R-:W-:-:S03]  /*a280*/  F2FP.F16.E5M2.UNPACK_B R28, R28 ;  /* 0x0000001cff1c723e */ /* 0x000fc600020004ff */
[----:B------:R-:W2:Y:S01]  /*a290*/  LDL.LU R16, [R1+0x74] ;  /* 0x0000740001107983 */ /* 0x000ea20000300800 */
[----:B------:R-:W-:-:S03]  /*a2a0*/  F2FP.F16.E5M2.UNPACK_B R29, R29 ;  /* 0x0000001dff1d723e */ /* 0x000fc600020004ff */
[----:B------:R-:W2:Y:S01]  /*a2b0*/  LDL.LU R127, [R1+0x70] ;  /* 0x00007000017f7983 */ /* 0x000ea20000300800 */
[----:B------:R-:W-:Y:S02]  /*a2c0*/  F2FP.F16.E5M2.UNPACK_B R30, R30 ;  /* 0x0000001eff1e723e */ /* 0x000fe400020004ff */
[----:B------:R-:W-:Y:S01]  /*a2d0*/  F2FP.F16.E5M2.UNPACK_B R31, R31 ;  /* 0x0000001fff1f723e */ /* 0x000fe200020004ff */
[----:B------:R-:W2:Y:S01]  /*a2e0*/  LDL.LU R15, [R1+0x6c] ;  /* 0x00006c00010f7983 */ /* 0x000ea20000300800 */
[C---:B------:R-:W-:Y:S03]  /*a2f0*/  HMMA.16816.F32 R104, R40.reuse, R32, R104 ;  /* 0x000000202868723c */ /* 0x040fe60000001868 */
[----:B------:R-:W2:Y:S04]  /*a300*/  LDL.LU R125, [R1+0x68] ;  /* 0x00006800017d7983 */ /* 0x000ea80000300800 */
[----:B------:R-:W2:Y:S01]  /*a310*/  LDL.LU R11, [R1+0x64] ;  /* 0x00006400010b7983 */ /* 0x000ea20000300800 */
[C---:B------:R-:W-:Y:S03]  /*a320*/  HMMA.16816.F32 R100, R40.reuse, R38, R100 ;  /* 0x000000262864723c */ /* 0x040fe60000001864 */
[----:B------:R-:W2:Y:S04]  /*a330*/  LDL.LU R124, [R1+0x60] ;  /* 0x00006000017c7983 */ /* 0x000ea80000300800 */
[----:B------:R-:W2:Y:S01]  /*a340*/  LDL.LU R9, [R1+0x5c] ;  /* 0x00005c0001097983 */ /* 0x000ea20000300800 */
[C---:B------:R-:W-:Y:S03]  /*a350*/  HMMA.16816.F32 R96, R40.reuse, R34, R96 ;  /* 0x000000222860723c */ /* 0x040fe60000001860 */
[----:B------:R-:W2:Y:S05]  /*a360*/  LDL.LU R119, [R1+0x58] ;  /* 0x0000580001777983 */ /* 0x000eaa0000300800 */
[----:B------:R-:W-:Y:S01]  /*a370*/  HMMA.16816.F32 R92, R40, R36, R92 ;  /* 0x00000024285c723c */ /* 0x000fe2000000185c */
[----:B------:R-:W-:-:S02]  /*a380*/  IMAD R40, R118, 0x100, R14 ;  /* 0x0000010076287824 */ /* 0x000fc400078e020e */
[----:B------:R-:W-:Y:S01]  /*a390*/  IMAD R41, R117, 0x100, R12 ;  /* 0x0000010075297824 */ /* 0x000fe200078e020c */
[----:B------:R-:W2:Y:S01]  /*a3a0*/  LDL.LU R14, [R1+0x54] ;  /* 0x00005400010e7983 */ /* 0x000ea20000300800 */
[----:B------:R-:W-:Y:S02]  /*a3b0*/  IMAD R42, R116, 0x100, R10 ;  /* 0x00000100742a7824 */ /* 0x000fe400078e020a */
[----:B------:R-:W-:Y:S01]  /*a3c0*/  IMAD R43, R115, 0x100, R8 ;  /* 0x00000100732b7824 */ /* 0x000fe200078e0208 */
[C---:B------:R-:W-:Y:S01]  /*a3d0*/  HMMA.16816.F32 R88, R28.reuse, R32, R88 ;  /* 0x000000201c58723c */ /* 0x040fe20000001858 */
[----:B------:R-:W3:Y:S04]  /*a3e0*/  LDL.LU R118, [R1+0x50] ;  /* 0x0000500001767983 */ /* 0x000ee80000300800 */
[----:B------:R-:W3:Y:S03]  /*a3f0*/  LDL.LU R12, [R1+0x4c] ;  /* 0x00004c00010c7983 */ /* 0x000ee60000300800 */
[C---:B------:R-:W-:Y:S01]  /*a400*/  HMMA.16816.F32 R84, R28.reuse, R38, R84 ;  /* 0x000000261c54723c */ /* 0x040fe20000001854 */
[----:B------:R-:W3:Y:S04]  /*a410*/  LDL.LU R117, [R1+0x48] ;  /* 0x0000480001757983 */ /* 0x000ee80000300800 */
[----:B------:R-:W3:Y:S03]  /*a420*/  LDL.LU R10, [R1+0x44] ;  /* 0x00004400010a7983 */ /* 0x000ee60000300800 */
[C---:B------:R-:W-:Y:S01]  /*a430*/  HMMA.16816.F32 R80, R28.reuse, R34, R80 ;  /* 0x000000221c50723c */ /* 0x040fe20000001850 */
[----:B------:R-:W3:Y:S04]  /*a440*/  LDL.LU R116, [R1+0x40] ;  /* 0x0000400001747983 */ /* 0x000ee80000300800 */
[----:B------:R-:W3:Y:S03]  /*a450*/  LDL.LU R8, [R1+0x3c] ;  /* 0x00003c0001087983 */ /* 0x000ee60000300800 */
[----:B------:R-:W-:Y:S01]  /*a460*/  HMMA.16816.F32 R76, R28, R36, R76 ;  /* 0x000000241c4c723c */ /* 0x000fe2000000184c */
[----:B------:R-:W-:Y:S01]  /*a470*/  F2FP.F16.E5M2.UNPACK_B R28, R40 ;  /* 0x00000028ff1c723e */ /* 0x000fe200020004ff */
[----:B------:R-:W3:Y:S01]  /*a480*/  LDL.LU R115, [R1+0x38] ;  /* 0x0000380001737983 */ /* 0x000ee20000300800 */
[----:B------:R-:W-:-:S02]  /*a490*/  F2FP.F16.E5M2.UNPACK_B R29, R41 ;  /* 0x00000029ff1d723e */ /* 0x000fc400020004ff */
[----:B------:R-:W-:Y:S02]  /*a4a0*/  F2FP.F16.E5M2.UNPACK_B R30, R42 ;  /* 0x0000002aff1e723e */ /* 0x000fe400020004ff */
[----:B------:R-:W-:Y:S01]  /*a4b0*/  F2FP.F16.E5M2.UNPACK_B R31, R43 ;  /* 0x0000002bff1f723e */ /* 0x000fe200020004ff */
[----:B------:R-:W-:Y:S02]  /*a4c0*/  IMAD R40, R0, 0x100, R7 ;  /* 0x0000010000287824 */ /* 0x000fe400078e0207 */
[----:B------:R-:W-:Y:S01]  /*a4d0*/  IMAD R41, R235, 0x100, R234 ;  /* 0x00000100eb297824 */ /* 0x000fe200078e02ea */
[----:B------:R-:W3:Y:S01]  /*a4e0*/  LDL.LU R7, [R1+0x34] ;  /* 0x0000340001077983 */ /* 0x000ee20000300800 */
[----:B------:R-:W-:Y:S02]  /*a4f0*/  IMAD R42, R6, 0x100, R5 ;  /* 0x00000100062a7824 */ /* 0x000fe400078e0205 */
        /* <DEDUP_REMOVED lines=10> */
[----:B------:R-:W-:-:S02]  /*a5a0*/  F2FP.F16.E5M2.UNPACK_B R28, R40 ;  /* 0x00000028ff1c723e */ /* 0x000fc400020004ff */
[----:B------:R-:W-:Y:S02]  /*a5b0*/  F2FP.F16.E5M2.UNPACK_B R29, R41 ;  /* 0x00000029ff1d723e */ /* 0x000fe400020004ff */
[----:B------:R-:W-:Y:S02]  /*a5c0*/  F2FP.F16.E5M2.UNPACK_B R30, R42 ;  /* 0x0000002aff1e723e */ /* 0x000fe400020004ff */
[----:B------:R-:W-:-:S07]  /*a5d0*/  F2FP.F16.E5M2.UNPACK_B R31, R242 ;  /* 0x000000f2ff1f723e */ /* 0x000fce00020004ff */
[----:B------:R-:W-:Y:S01]  /*a5e0*/  HMMA.16816.F32 R56, R28, R32, R56 ;  /* 0x000000201c38723c */ /* 0x000fe20000001838 */
[----:B0-----:R-:W-:Y:S02]  /*a5f0*/  IMAD.SHL.U32 R33, R188, 0x40, RZ ;  /* 0x00000040bc217824 */ /* 0x001fe400078e00ff */
[----:B------:R-:W3:Y:S01]  /*a600*/  LDL.LU R188, [R1+0x8] ;  /* 0x0000080001bc7983 */ /* 0x000ee20000300800 */
[----:B------:R-:W-:Y:S02]  /*a610*/  USHF.R.S32.HI UR9, URZ, 0x1f, UR4 ;  /* 0x0000001fff097899 */ /* 0x000fe40008011404 */
[----:B--2---:R-:W-:-:S04]  /*a620*/  IADD3 R14, P5, PT, R14, UR4, RZ ;  /* 0x000000040e0e7c10 */ /* 0x004fc8000ffbe0ff */
[----:B------:R-:W-:Y:S02]  /*a630*/  IADD3.X R119, PT, PT, R119, UR9, RZ, P5, !PT ;  /* 0x0000000977777c10 */ /* 0x000fe4000affe4ff */
[----:B------:R-:W-:-:S04]  /*a640*/  IADD3 R17, P5, PT, R17, UR4, RZ ;  /* 0x0000000411117c10 */ /* 0x000fc8000ffbe0ff */
[----:B------:R-:W-:Y:S02]  /*a650*/  IADD3.X R129, PT, PT, R129, UR9, RZ, P5, !PT ;  /* 0x0000000981817c10 */ /* 0x000fe4000affe4ff */
[----:B------:R-:W-:-:S04]  /*a660*/  IADD3 R23, P5, PT, R23, UR4, RZ ;  /* 0x0000000417177c10 */ /* 0x000fc8000ffbe0ff */
[----:B------:R-:W-:Y:S02]  /*a670*/  IADD3.X R195, PT, PT, R195, UR9, RZ, P5, !PT ;  /* 0x00000009c3c37c10 */ /* 0x000fe4000affe4ff */
[----:B------:R-:W-:-:S04]  /*a680*/  IADD3 R109, P5, PT, R109, UR4, RZ ;  /* 0x000000046d6d7c10 */ /* 0x000fc8000ffbe0ff */
[----:B------:R-:W-:Y:S02]  /*a690*/  IADD3.X R213, PT, PT, R213, UR9, RZ, P5, !PT ;  /* 0x00000009d5d57c10 */ /* 0x000fe4000affe4ff */
[----:B---3--:R-:W-:-:S04]  /*a6a0*/  IADD3 R188, P5, PT, R188, UR4, RZ ;  /* 0x00000004bcbc7c10 */ /* 0x008fc8000ffbe0ff */
[----:B------:R-:W-:Y:S01]  /*a6b0*/  IADD3.X R0, PT, PT, R0, UR9, RZ, P5, !PT ;  /* 0x0000000900007c10 */ /* 0x000fe2000affe4ff */
[----:B------:R-:W-:Y:S04]  /*a6c0*/  STL [R1+0x8], R188 ;  /* 0x000008bc01007387 */ /* 0x000fe80000100800 */
[----:B------:R0:W-:Y:S04]  /*a6d0*/  STL [R1+0x4], R0 ;  /* 0x0000040001007387 */ /* 0x0001e80000100800 */
[----:B0-----:R0:W5:Y:S01]  /*a6e0*/  LDL.LU R0, [R1+0x18] ;  /* 0x0000180001007983 */ /* 0x0011620000300800 */
[----:B------:R-:W-:Y:S01]  /*a6f0*/  IADD3 R4, P0, PT, R33, R4, RZ ;  /* 0x0000000421047210 */ /* 0x000fe20007f1e0ff */
[----:B------:R-:W-:-:S02]  /*a700*/  UIADD3 UR75, UP5, UPT, UR4, UR75, URZ ;  /* 0x0000004b044b7290 */ /* 0x000fc4000ffbe0ff */
[----:B------:R-:W-:Y:S01]  /*a710*/  UIADD3 UR74, UP6, UPT, UR4, UR74, URZ ;  /* 0x0000004a044a7290 */ /* 0x000fe2000ffde0ff */
[----:B------:R-:W-:Y:S01]  /*a720*/  LEA.HI.X.SX32 R6, R33, R6, 0x1, P0 ;  /* 0x0000000621067211 */ /* 0x000fe200000f0eff */
[----:B------:R-:W-:Y:S02]  /*a730*/  UIADD3 UR73, UP1, UPT, UR4, UR73, URZ ;  /* 0x0000004904497290 */ /* 0x000fe4000ff3e0ff */
[----:B------:R-:W-:Y:S02]  /*a740*/  UIADD3 UR72, UP2, UPT, UR4, UR72, URZ ;  /* 0x0000004804487290 */ /* 0x000fe4000ff5e0ff */
[----:B------:R-:W-:Y:S02]  /*a750*/  IADD3 R3, P0, PT, R3, UR4, RZ ;  /* 0x0000000403037c10 */ /* 0x000fe4000ff1e0ff */
[----:B------:R-:W-:Y:S02]  /*a760*/  IADD3 R7, P1, PT, R7, UR4, RZ ;  /* 0x0000000407077c10 */ /* 0x000fe4000ff3e0ff */
[----:B------:R-:W-:-:S02]  /*a770*/  IADD3 R8, P2, PT, R8, UR4, RZ ;  /* 0x0000000408087c10 */ /* 0x000fc4000ff5e0ff */
[----:B------:R-:W-:Y:S02]  /*a780*/  IADD3 R10, P3, PT, R10, UR4, RZ ;  /* 0x000000040a0a7c10 */ /* 0x000fe4000ff7e0ff */
[----:B------:R-:W-:Y:S01]  /*a790*/  IADD3 R12, P4, PT, R12, UR4, RZ ;  /* 0x000000040c0c7c10 */ /* 0x000fe2000ff9e0ff */
[----:B------:R-:W-:Y:S02]  /*a7a0*/  UIADD3.X UR41, UPT, UPT, UR9, UR41, URZ, UP5, !UPT ;  /* 0x0000002909297290 */ /* 0x000fe4000affe4ff */
[----:B------:R-:W-:Y:S02]  /*a7b0*/  UIADD3.X UR40, UPT, UPT, UR9, UR40, URZ, UP6, !UPT ;  /* 0x0000002809287290 */ /* 0x000fe4000b7fe4ff */
[----:B------:R-:W-:Y:S02]  /*a7c0*/  UIADD3.X UR39, UPT, UPT, UR9, UR39, URZ, UP1, !UPT ;  /* 0x0000002709277290 */ /* 0x000fe40008ffe4ff */
[----:B------:R-:W-:Y:S02]  /*a7d0*/  UIADD3.X UR38, UPT, UPT, UR9, UR38, URZ, UP2, !UPT ;  /* 0x0000002609267290 */ /* 0x000fe400097fe4ff */
[----:B------:R-:W-:Y:S01]  /*a7e0*/  IADD3.X R114, PT, PT, R114, UR9, RZ, P0, !PT ;  /* 0x0000000972727c10 */ /* 0x000fe200087fe4ff */
[----:B------:R-:W-:Y:S01]  /*a7f0*/  UIADD3 UR71, UP3, UPT, UR4, UR71, URZ ;  /* 0x0000004704477290 */ /* 0x000fe2000ff7e0ff */
[----:B------:R-:W-:Y:S01]  /*a800*/  IADD3.X R115, PT, PT, R115, UR9, RZ, P1, !PT ;  /* 0x0000000973737c10 */ /* 0x000fe20008ffe4ff */
[----:B------:R-:W-:Y:S01]  /*a810*/  UIADD3 UR70, UP4, UPT, UR4, UR70, URZ ;  /* 0x0000004604467290 */ /* 0x000fe2000ff9e0ff */
[----:B------:R-:W-:Y:S01]  /*a820*/  IADD3.X R116, PT, PT, R116, UR9, RZ, P2, !PT ;  /* 0x0000000974747c10 */ /* 0x000fe200097fe4ff */
[----:B------:R-:W-:Y:S01]  /*a830*/  UIADD3 UR69, UP5, UPT, UR4, UR69, URZ ;  /* 0x0000004504457290 */ /* 0x000fe2000ffbe0ff */
[----:B------:R-:W-:Y:S01]  /*a840*/  IADD3.X R117, PT, PT, R117, UR9, RZ, P3, !PT ;  /* 0x0000000975757c10 */ /* 0x000fe20009ffe4ff */
[----:B------:R-:W-:Y:S01]  /*a850*/  UIADD3 UR68, UP6, UPT, UR4, UR68, URZ ;  /* 0x0000004404447290 */ /* 0x000fe2000ffde0ff */
[----:B------:R-:W-:Y:S01]  /*a860*/  IADD3.X R118, PT, PT, R118, UR9, RZ, P4, !PT ;  /* 0x0000000976767c10 */ /* 0x000fe2000a7fe4ff */
[----:B------:R-:W-:-:S02]  /*a870*/  UIADD3 UR67, UP1, UPT, UR4, UR67, URZ ;  /* 0x0000004304437290 */ /* 0x000fc4000ff3e0ff */
[----:B------:R-:W-:Y:S02]  /*a880*/  UIADD3 UR66, UP2, UPT, UR4, UR66, URZ ;  /* 0x0000004204427290 */ /* 0x000fe4000ff5e0ff */
[----:B------:R-:W-:Y:S01]  /*a890*/  IADD3 R9, P0, PT, R9, UR4, RZ ;  /* 0x0000000409097c10 */ /* 0x000fe2000ff1e0ff */
[C---:B------:R-:W-:Y:S01]  /*a8a0*/  HMMA.16816.F32 R52, R28.reuse, R38, R52 ;  /* 0x000000261c34723c */ /* 0x040fe20000001834 */
[----:B------:R-:W-:Y:S02]  /*a8b0*/  IADD3 R11, P1, PT, R11, UR4, RZ ;  /* 0x000000040b0b7c10 */ /* 0x000fe4000ff3e0ff */
[----:B------:R-:W-:Y:S02]  /*a8c0*/  IADD3 R13, P2, PT, R13, UR4, RZ ;  /* 0x000000040d0d7c10 */ /* 0x000fe4000ff5e0ff */
[----:B------:R-:W-:Y:S02]  /*a8d0*/  IADD3 R15, P3, PT, R15, UR4, RZ ;  /* 0x000000040f0f7c10 */ /* 0x000fe4000ff7e0ff */
[----:B------:R-:W-:Y:S01]  /*a8e0*/  IADD3 R16, P4, PT, R16, UR4, RZ ;  /* 0x0000000410107c10 */ /* 0x000fe2000ff9e0ff */
[----:B------:R-:W-:Y:S01]  /*a8f0*/  HMMA.16816.F32 R48, R28, R34, R48 ;  /* 0x000000221c30723c */ /* 0x000fe20000001830 */
[----:B------:R-:W-:-:S02]  /*a900*/  UIADD3.X UR37, UPT, UPT, UR9, UR37, URZ, UP3, !UPT ;  /* 0x0000002509257290 */ /* 0x000fc40009ffe4ff */
[----:B------:R-:W-:Y:S02]  /*a910*/  UIADD3.X UR36, UPT, UPT, UR9, UR36, URZ, UP4, !UPT ;  /* 0x0000002409247290 */ /* 0x000fe4000a7fe4ff */
[----:B------:R-:W-:Y:S02]  /*a920*/  UIADD3.X UR35, UPT, UPT, UR9, UR35, URZ, UP5, !UPT ;  /* 0x0000002309237290 */ /* 0x000fe4000affe4ff */
[----:B------:R-:W-:Y:S01]  /*a930*/  UIADD3.X UR34, UPT, UPT, UR9, UR34, URZ, UP6, !UPT ;  /* 0x0000002209227290 */ /* 0x000fe2000b7fe4ff */
[----:B------:R-:W-:Y:S01]  /*a940*/  HMMA.16816.F32 R44, R28, R36, R44 ;  /* 0x000000241c2c723c */ /* 0x000fe2000000182c */
        /* <DEDUP_REMOVED lines=14> */
[----:B------:R-:W-:Y:S01]  /*aa30*/  UIADD3 UR5, UPT, UPT, UR5, -0x1, URZ ;  /* 0xffffffff05057890 */ /* 0x000fe2000fffe0ff */
[----:B------:R-:W-:Y:S02]  /*aa40*/  IADD3 R19, P1, PT, R19, UR4, RZ ;  /* 0x0000000413137c10 */ /* 0x000fe4000ff3e0ff */
[----:B----4-:R-:W-:Y:S02]  /*aa50*/  IADD3 R20, P2, PT, R20, UR4, RZ ;  /* 0x0000000414147c10 */ /* 0x010fe4000ff5e0ff */
[----:B------:R-:W-:Y:S02]  /*aa60*/  IADD3 R21, P3, PT, R21, UR4, RZ ;  /* 0x0000000415157c10 */ /* 0x000fe4000ff7e0ff */
[----:B------:R-:W-:Y:S01]  /*aa70*/  IADD3 R22, P4, PT, R22, UR4, RZ ;  /* 0x0000000416167c10 */ /* 0x000fe2000ff9e0ff */
[----:B------:R-:W-:-:S02]  /*aa80*/  UIADD3.X UR31, UPT, UPT, UR9, UR31, URZ, UP3, !UPT ;  /* 0x0000001f091f7290 */ /* 0x000fc40009ffe4ff */
[----:B------:R-:W-:Y:S02]  /*aa90*/  UIADD3.X UR30, UPT, UPT, UR9, UR30, URZ, UP4, !UPT ;  /* 0x0000001e091e7290 */ /* 0x000fe4000a7fe4ff */
[----:B------:R-:W-:Y:S02]  /*aaa0*/  UIADD3.X UR29, UPT, UPT, UR9, UR29, URZ, UP5, !UPT ;  /* 0x0000001d091d7290 */ /* 0x000fe4000affe4ff */
[----:B------:R-:W-:Y:S02]  /*aab0*/  UIADD3.X UR28, UPT, UPT, UR9, UR28, URZ, UP6, !UPT ;  /* 0x0000001c091c7290 */ /* 0x000fe4000b7fe4ff */
[----:B------:R-:W-:Y:S02]  /*aac0*/  UIADD3.X UR27, UPT, UPT, UR9, UR27, URZ, UP1, !UPT ;  /* 0x0000001b091b7290 */ /* 0x000fe40008ffe4ff */
[----:B------:R-:W-:Y:S02]  /*aad0*/  UIADD3.X UR26, UPT, UPT, UR9, UR26, URZ, UP2, !UPT ;  /* 0x0000001a091a7290 */ /* 0x000fe400097fe4ff */
[----:B------:R-:W-:Y:S01]  /*aae0*/  IADD3.X R130, PT, PT, R130, UR9, RZ, P0, !PT ;  /* 0x0000000982827c10 */ /* 0x000fe200087fe4ff */
[----:B------:R-:W-:Y:S01]  /*aaf0*/  UISETP.NE.U32.AND UP0, UPT, UR5, URZ, UPT ;  /* 0x000000ff0500728c */ /* 0x000fe2000bf05070 */
        /* <DEDUP_REMOVED lines=9> */
[----:B------:R-:W-:Y:S02]  /*ab90*/  UIADD3 UR54, UP2, UPT, UR4, UR54, URZ ;  /* 0x0000003604367290 */ /* 0x000fe4000ff5e0ff */
[----:B------:R-:W-:Y:S02]  /*aba0*/  IADD3 R24, P0, PT, R24, UR4, RZ ;  /* 0x0000000418187c10 */ /* 0x000fe4000ff1e0ff */
[----:B------:R-:W-:Y:S02]  /*abb0*/  IADD3 R25, P1, PT, R25, UR4, RZ ;  /* 0x0000000419197c10 */ /* 0x000fe4000ff3e0ff */
[----:B------:R-:W-:Y:S02]  /*abc0*/  IADD3 R26, P2, PT, R26, UR4, RZ ;  /* 0x000000041a1a7c10 */ /* 0x000fe4000ff5e0ff */
[----:B------:R-:W-:-:S02]  /*abd0*/  IADD3 R27, P3, PT, R27, UR4, RZ ;  /* 0x000000041b1b7c10 */ /* 0x000fc4000ff7e0ff */
[----:B------:R-:W-:Y:S01]  /*abe0*/  IADD3 R108, P4, PT, R108, UR4, RZ ;  /* 0x000000046c6c7c10 */ /* 0x000fe2000ff9e0ff */
[----:B------:R-:W-:Y:S02]  /*abf0*/  UIADD3.X UR25, UPT, UPT, UR9, UR25, URZ, UP3, !UPT ;  /* 0x0000001909197290 */ /* 0x000fe40009ffe4ff */
[----:B------:R-:W-:Y:S02]  /*ac00*/  UIADD3.X UR24, UPT, UPT, UR9, UR24, URZ, UP4, !UPT ;  /* 0x0000001809187290 */ /* 0x000fe4000a7fe4ff */
[----:B------:R-:W-:Y:S02]  /*ac10*/  UIADD3.X UR23, UPT, UPT, UR9, UR23, URZ, UP5, !UPT ;  /* 0x0000001709177290 */ /* 0x000fe4000affe4ff */
[----:B------:R-:W-:Y:S02]  /*ac20*/  UIADD3.X UR22, UPT, UPT, UR9, UR22, URZ, UP6, !UPT ;  /* 0x0000001609167290 */ /* 0x000fe4000b7fe4ff */
[----:B------:R-:W-:Y:S02]  /*ac30*/  UIADD3.X UR21, UPT, UPT, UR9, UR21, URZ, UP1, !UPT ;  /* 0x0000001509157290 */ /* 0x000fe40008ffe4ff */
[----:B------:R-:W-:-:S02]  /*ac40*/  UIADD3.X UR20, UPT, UPT, UR9, UR20, URZ, UP2, !UPT ;  /* 0x0000001409147290 */ /* 0x000fc400097fe4ff */
        /* <DEDUP_REMOVED lines=9> */
[----:B------:R-:W-:Y:S02]  /*ace0*/  UIADD3 UR49, UP1, UPT, UR4, UR49, URZ ;  /* 0x0000003104317290 */ /* 0x000fe4000ff3e0ff */
[----:B------:R-:W-:-:S02]  /*acf0*/  UIADD3 UR48, UP2, UPT, UR4, UR48, URZ ;  /* 0x0000003004307290 */ /* 0x000fc4000ff5e0ff */
[----:B------:R-:W-:Y:S02]  /*ad00*/  IADD3 R110, P0, PT, R110, UR4, RZ ;  /* 0x000000046e6e7c10 */ /* 0x000fe4000ff1e0ff */
[----:B------:R-:W-:Y:S02]  /*ad10*/  IADD3 R111, P1, PT, R111, UR4, RZ ;  /* 0x000000046f6f7c10 */ /* 0x000fe4000ff3e0ff */
[----:B------:R-:W-:Y:S02]  /*ad20*/  IADD3 R112, P2, PT, R112, UR4, RZ ;  /* 0x0000000470707c10 */ /* 0x000fe4000ff5e0ff */
[----:B------:R-:W-:Y:S02]  /*ad30*/  IADD3 R113, P3, PT, R113, UR4, RZ ;  /* 0x0000000471717c10 */ /* 0x000fe4000ff7e0ff */
[----:B------:R-:W-:Y:S01]  /*ad40*/  IADD3 R235, P4, PT, R235, UR4, RZ ;  /* 0x00000004ebeb7c10 */ /* 0x000fe2000ff9e0ff */
[----:B------:R-:W-:Y:S02]  /*ad50*/  UIADD3.X UR19, UPT, UPT, UR9, UR19, URZ, UP3, !UPT ;  /* 0x0000001309137290 */ /* 0x000fe40009ffe4ff */
[----:B------:R-:W-:-:S02]  /*ad60*/  UIADD3.X UR18, UPT, UPT, UR9, UR18, URZ, UP4, !UPT ;  /* 0x0000001209127290 */ /* 0x000fc4000a7fe4ff */
[----:B------:R-:W-:Y:S02]  /*ad70*/  UIADD3.X UR17, UPT, UPT, UR9, UR17, URZ, UP5, !UPT ;  /* 0x0000001109117290 */ /* 0x000fe4000affe4ff */
[----:B------:R-:W-:Y:S02]  /*ad80*/  UIADD3.X UR16, UPT, UPT, UR9, UR16, URZ, UP6, !UPT ;  /* 0x0000001009107290 */ /* 0x000fe4000b7fe4ff */
[----:B------:R-:W-:Y:S02]  /*ad90*/  UIADD3.X UR15, UPT, UPT, UR9, UR15, URZ, UP1, !UPT ;  /* 0x0000000f090f7290 */ /* 0x000fe40008ffe4ff */
[----:B------:R-:W-:Y:S01]  /*ada0*/  UIADD3.X UR14, UPT, UPT, UR9, UR14, URZ, UP2, !UPT ;  /* 0x0000000e090e7290 */ /* 0x000fe200097fe4ff */
[----:B------:R-:W-:Y:S01]  /*adb0*/  VIADD R5, R5, 0xffffffc0 ;  /* 0xffffffc005057836 */ /* 0x000fe20000000000 */
        /* <DEDUP_REMOVED lines=11> */
[----:B------:R-:W-:Y:S02]  /*ae70*/  UIADD3.X UR13, UPT, UPT, UR9, UR13, URZ, UP3, !UPT ;  /* 0x0000000d090d7290 */ /* 0x000fe40009ffe4ff */
[----:B------:R-:W-:Y:S02]  /*ae80*/  UIADD3.X UR12, UPT, UPT, UR9, UR12, URZ, UP4, !UPT ;  /* 0x0000000c090c7290 */ /* 0x000fe4000a7fe4ff */
[----:B------:R-:W-:Y:S02]  /*ae90*/  UIADD3.X UR11, UPT, UPT, UR9, UR11, URZ, UP5, !UPT ;  /* 0x0000000b090b7290 */ /* 0x000fe4000affe4ff */
[----:B------:R-:W-:Y:S02]  /*aea0*/  UIADD3.X UR10, UPT, UPT, UR9, UR10, URZ, UP6, !UPT ;  /* 0x0000000a090a7290 */ /* 0x000fe4000b7fe4ff */
[----:B------:R-:W-:Y:S02]  /*aeb0*/  UIADD3.X UR76, UPT, UPT, UR9, UR76, URZ, UP1, !UPT ;  /* 0x0000004c094c7290 */ /* 0x000fe40008ffe4ff */
[----:B------:R-:W-:Y:S01]  /*aec0*/  UIADD3.X UR8, UPT, UPT, UR9, UR8, URZ, UP2, !UPT ;  /* 0x0000000809087290 */ /* 0x000fe200097fe4ff */
[----:B0-----:R-:W-:Y:S11]  /*aed0*/  BRA.U UP0, `(.L_x_2) ;  /* 0xffffffa100d47547 */ /* 0x001ff6000b83ffff */
.L_x_1:
[----:B------:R-:W2:Y:S01]  /*aee0*/  LDL.LU R29, [R1+0x14] ;  /* 0x00001400011d7983 */ /* 0x000ea20000300800 */
[----:B------:R-:W0:Y:S01]  /*aef0*/  S2R R4, SR_TID.X ;  /* 0x0000000000047919 */ /* 0x000e220000002100 */
[----:B------:R-:W1:Y:S01]  /*af00*/  S2UR UR5, SR_CgaCtaId ;  /* 0x00000000000579c3 */ /* 0x000e620000008800 */
[----:B------:R-:W-:Y:S01]  /*af10*/  UMOV UR4, 0x400 ;  /* 0x0000040000047882 */ /* 0x000fe20000000000 */
[----:B------:R-:W-:Y:S01]  /*af20*/  F2FP.SATFINITE.E5M2.F32.PACK_AB_MERGE_C R106, R107, R106, RZ ;  /* 0x0000006a6b6a723e */ /* 0x000fe200048060ff */
[----:B------:R-:W3:Y:S01]  /*af30*/  LDL.LU R28, [R1+0x10] ;  /* 0x00001000011c7983 */ /* 0x000ee20000300800 */
[----:B------:R-:W-:Y:S01]  /*af40*/  F2FP.SATFINITE.E5M2.F32.PACK_AB_MERGE_C R103, R103, R102, RZ ;  /* 0x000000666767723e */ /* 0x000fe200048060ff */
[----:B------:R-:W3:Y:S01]  /*af50*/  LDCU.128 UR8, c[0x0][0x390] ;  /* 0x00007200ff0877ac */ /* 0x000ee20008000c00 */
[----:B------:R-:W-:Y:S01]  /*af60*/  F2FP.SATFINITE.E5M2.F32.PACK_AB_MERGE_C R104, R105, R104, RZ ;  /* 0x000000686968723e */ /* 0x000fe200048060ff */
[C---:B-----5:R-:W-:Y:S01]  /*af70*/  VIADD R8, R0.reuse, 0x3 ;  /* 0x0000000300087836 */ /* 0x060fe20000000000 */
[----:B------:R-:W-:Y:S01]  /*af80*/  F2FP.SATFINITE.E5M2.F32.PACK_AB_MERGE_C R101, R101, R100, RZ ;  /* 0x000000646565723e */ /* 0x000fe200048060ff */
[C---:B------:R-:W-:Y:S01]  /*af90*/  VIADD R9, R0.reuse, 0x4 ;  /* 0x0000000400097836 */ /* 0x040fe20000000000 */
[----:B------:R-:W-:Y:S01]  /*afa0*/  F2FP.SATFINITE.E5M2.F32.PACK_AB_MERGE_C R88, R89, R88, RZ ;  /* 0x000000585958723e */ /* 0x000fe200048060ff */
[C---:B------:R-:W-:Y:S01]  /*afb0*/  VIADD R18, R0.reuse, 0x5 ;  /* 0x0000000500127836 */ /* 0x040fe20000000000 */
[----:B------:R-:W-:Y:S01]  /*afc0*/  F2FP.SATFINITE.E5M2.F32.PACK_AB_MERGE_C R90, R91, R90, RZ ;  /* 0x0000005a5b5a723e */ /* 0x000fe200048060ff */
[C---:B------:R-:W-:Y:S01]  /*afd0*/  VIADD R20, R0.reuse, 0x7 ;  /* 0x0000000700147836 */ /* 0x040fe20000000000 */
[----:B------:R-:W-:Y:S01]  /*afe0*/  F2FP.SATFINITE.E5M2.F32.PACK_AB_MERGE_C R85, R85, R84, RZ ;  /* 0x000000545555723e */ /* 0x000fe200048060ff */
[----:B------:R-:W-:Y:S01]  /*aff0*/  VIADD R22, R0, 0xa ;  /* 0x0000000a00167836 */ /* 0x000fe20000000000 */
[----:B------:R-:W-:-:S02]  /*b000*/  F2FP.SATFINITE.E5M2.F32.PACK_AB_MERGE_C R87, R87, R86, RZ ;  /* 0x000000565757723e */ /* 0x000fc400048060ff */
[----:B------:R-:W-:Y:S02]  /*b010*/  F2FP.SATFINITE.E5M2.F32.PACK_AB_MERGE_C R74, R75, R74, RZ ;  /* 0x0000004a4b4a723e */ /* 0x000fe400048060ff */
[----:B------:R-:W-:Y:S02]  /*b020*/  F2FP.SATFINITE.E5M2.F32.PACK_AB_MERGE_C R71, R71, R70, RZ ;  /* 0x000000464747723e */ /* 0x000fe400048060ff */
[----:B------:R-:W-:Y:S01]  /*b030*/  F2FP.SATFINITE.E5M2.F32.PACK_AB_MERGE_C R72, R73, R72, RZ ;  /* 0x000000484948723e */ /* 0x000fe200048060ff */
[----:B-1----:R-:W-:Y:S01]  /*b040*/  ULEA UR4, UR5, UR4, 0x18 ;  /* 0x0000000405047291 */ /* 0x002fe2000f8ec0ff */
[----:B------:R-:W-:Y:S01]  /*b050*/  F2FP.SATFINITE.E5M2.F32.PACK_AB_MERGE_C R69, R69, R68, RZ ;  /* 0x000000444545723e */ /* 0x000fe200048060ff */
[----:B------:R-:W1:Y:S01]  /*b060*/  LDCU UR5, c[0x0][0x3b8] ;  /* 0x00007700ff0577ac */ /* 0x000e620008000800 */
[----:B------:R-:W-:Y:S02]  /*b070*/  F2FP.SATFINITE.E5M2.F32.PACK_AB_MERGE_C R56, R57, R56, RZ ;  /* 0x000000383938723e */ /* 0x000fe400048060ff */
[----:B------:R-:W-:Y:S01]  /*b080*/  F2FP.SATFINITE.E5M2.F32.PACK_AB_MERGE_C R58, R59, R58, RZ ;  /* 0x0000003a3b3a723e */ /* 0x000fe200048060ff */
[----:B0-----:R-:W-:Y:S01]  /*b090*/  IMAD.SHL.U32 R4, R4, 0x20, RZ ;  /* 0x0000002004047824 */ /* 0x001fe200078e00ff */
[----:B------:R-:W-:-:S02]  /*b0a0*/  F2FP.SATFINITE.E5M2.F32.PACK_AB_MERGE_C R53, R53, R52, RZ ;  /* 0x000000343535723e */ /* 0x000fc400048060ff */
[----:B------:R-:W-:Y:S02]  /*b0b0*/  F2FP.SATFINITE.E5M2.F32.PACK_AB_MERGE_C R55, R55, R54, RZ ;  /* 0x000000363737723e */ /* 0x000fe400048060ff */
[----:B------:R-:W-:Y:S02]  /*b0c0*/  LOP3.LUT R4, R4, 0x400, RZ, 0xc0, !PT ;  /* 0x0000040004047812 */ /* 0x000fe400078ec0ff */
[----:B------:R-:W-:Y:S02]  /*b0d0*/  PRMT R105, R106, 0x5410, R103 ;  /* 0x000054106a697816 */ /* 0x000fe40000000067 */
[----:B------:R-:W-:Y:S02]  /*b0e0*/  PRMT R104, R104, 0x5410, R101 ;  /* 0x0000541068687816 */ /* 0x000fe40000000065 */
[----:B------:R-:W-:Y:S02]  /*b0f0*/  PRMT R106, R88, 0x5410, R85 ;  /* 0x00005410586a7816 */ /* 0x000fe40000000055 */
[----:B------:R-:W-:Y:S01]  /*b100*/  PRMT R107, R90, 0x5410, R87 ;  /* 0x000054105a6b7816 */ /* 0x000fe20000000057 */
[----:B-1----:R-:W-:Y:S01]  /*b110*/  IMAD R13, R0, UR5, RZ ;  /* 0x00000005000d7c24 */ /* 0x002fe2000f8e02ff */
[----:B------:R-:W-:-:S02]  /*b120*/  PRMT R73, R74, 0x5410, R71 ;  /* 0x000054104a497816 */ /* 0x000fc40000000047 */
[----:B------:R-:W-:Y:S01]  /*b130*/  PRMT R72, R72, 0x5410, R69 ;  /* 0x0000541048487816 */ /* 0x000fe20000000045 */
[----:B------:R-:W-:Y:S01]  /*b140*/  VIADD R15, R13, UR5 ;  /* 0x000000050d0f7c36 */ /* 0x000fe20008000000 */
[----:B------:R-:W-:Y:S02]  /*b150*/  PRMT R74, R56, 0x5410, R53 ;  /* 0x00005410384a7816 */ /* 0x000fe40000000035 */
[----:B------:R-:W-:Y:S01]  /*b160*/  PRMT R75, R58, 0x5410, R55 ;  /* 0x000054103a4b7816 */ /* 0x000fe20000000037 */
[----:B------:R-:W-:Y:S01]  /*b170*/  VIADD R17, R15, UR5 ;  /* 0x000000050f117c36 */ /* 0x000fe20008000000 */
[----:B------:R-:W-:Y:S01]  /*b180*/  LEA R21, R2, UR4, 0x4 ;  /* 0x0000000402157c11 */ /* 0x000fe2000f8e20ff */
[----:B------:R-:W-:Y:S01]  /*b190*/  VIADD R2, R0, 0x2 ;  /* 0x0000000200027836 */ /* 0x000fe20000000000 */
[----:B------:R-:W-:Y:S01]  /*b1a0*/  F2FP.SATFINITE.E5M2.F32.PACK_AB_MERGE_C R98, R99, R98, RZ ;  /* 0x000000626362723e */ /* 0x000fe200048060ff */
[----:B------:R-:W-:Y:S01]  /*b1b0*/  VIADD R19, R17, UR5 ;  /* 0x0000000511137c36 */ /* 0x000fe20008000000 */
[----:B------:R-:W-:-:S02]  /*b1c0*/  F2FP.SATFINITE.E5M2.F32.PACK_AB_MERGE_C R95, R95, R94, RZ ;  /* 0x0000005e5f5f723e */ /* 0x000fc400048060ff */
[----:B------:R-:W-:Y:S02]  /*b1d0*/  F2FP.SATFINITE.E5M2.F32.PACK_AB_MERGE_C R96, R97, R96, RZ ;  /* 0x000000606160723e */ /* 0x000fe400048060ff */
[----:B------:R-:W-:Y:S02]  /*b1e0*/  F2FP.SATFINITE.E5M2.F32.PACK_AB_MERGE_C R93, R93, R92, RZ ;  /* 0x0000005c5d5d723e */ /* 0x000fe400048060ff */
[----:B------:R-:W-:Y:S02]  /*b1f0*/  F2FP.SATFINITE.E5M2.F32.PACK_AB_MERGE_C R80, R81, R80, RZ ;  /* 0x000000505150723e */ /* 0x000fe400048060ff */
[----:B------:R-:W-:Y:S02]  /*b200*/  F2FP.SATFINITE.E5M2.F32.PACK_AB_MERGE_C R82, R83, R82, RZ ;  /* 0x000000525352723e */ /* 0x000fe400048060ff */
[----:B------:R-:W-:Y:S02]  /*b210*/  F2FP.SATFINITE.E5M2.F32.PACK_AB_MERGE_C R77, R77, R76, RZ ;  /* 0x0000004c4d4d723e */ /* 0x000fe400048060ff */
        /* <DEDUP_REMOVED lines=9> */
[----:B------:R-:W-:Y:S02]  /*b2b0*/  PRMT R97, R98, 0x5410, R95 ;  /* 0x0000541062617816 */ /* 0x000fe4000000005f */
[----:B------:R-:W-:Y:S02]  /*b2c0*/  PRMT R96, R96, 0x5410, R93 ;  /* 0x0000541060607816 */ /* 0x000fe4000000005d */
[----:B------:R-:W-:Y:S02]  /*b2d0*/  PRMT R98, R80, 0x5410, R77 ;  /* 0x0000541050627816 */ /* 0x000fe4000000004d */
[----:B------:R-:W-:-:S02]  /*b2e0*/  PRMT R99, R82, 0x5410, R79 ;  /* 0x0000541052637816 */ /* 0x000fc4000000004f */
[----:B------:R-:W-:Y:S02]  /*b2f0*/  PRMT R65, R66, 0x5410, R63 ;  /* 0x0000541042417816 */ /* 0x000fe4000000003f */
[----:B------:R-:W-:Y:S02]  /*b300*/  PRMT R64, R64, 0x5410, R61 ;  /* 0x0000541040407816 */ /* 0x000fe4000000003d */
[----:B------:R-:W-:Y:S02]  /*b310*/  PRMT R66, R48, 0x5410, R45 ;  /* 0x0000541030427816 */ /* 0x000fe4000000002d */
[----:B------:R-:W-:Y:S02]  /*b320*/  PRMT R67, R50, 0x5410, R47 ;  /* 0x0000541032437816 */ /* 0x000fe4000000002f */
[----:B--2---:R-:W-:-:S04]  /*b330*/  LOP3.LUT R3, R29, 0x1f0, RZ, 0xc0, !PT ;  /* 0x000001f01d037812 */ /* 0x004fc800078ec0ff */
[----:B------:R-:W-:Y:S01]  /*b340*/  IADD3 R16, PT, PT, R3, UR4, R4 ;  /* 0x0000000403107c10 */ /* 0x000fe2000fffe004 */
[----:B------:R-:W-:Y:S01]  /*b350*/  BAR.SYNC.DEFER_BLOCKING 0x0 ;  /* 0x0000000000007b1d */ /* 0x000fe20000010000 */
[----:B------:R-:W-:Y:S01]  /*b360*/  VIADD R3, R0, 0x1 ;  /* 0x0000000100037836 */ /* 0x000fe20000000000 */
[----:B---3--:R-:W-:-:S04]  /*b370*/  ISETP.GE.AND P0, PT, R28, UR10, PT ;  /* 0x0000000a1c007c0c */ /* 0x008fc8000bf06270 */
[----:B------:R-:W0:Y:S01]  /*b380*/  LDCU UR4, c[0x0][0x3b4] ;  /* 0x00007680ff0477ac */ /* 0x000e220008000800 */
[----:B------:R-:W-:Y:S02]  /*b390*/  ISETP.LT.AND P4, PT, R8, UR11, !P0 ;  /* 0x0000000b08007c0c */ /* 0x000fe4000c781270 */
[----:B------:R-:W-:Y:S02]  /*b3a0*/  ISETP.LT.AND P3, PT, R9, UR11, !P0 ;  /* 0x0000000b09007c0c */ /* 0x000fe4000c761270 */
[----:B------:R-:W-:Y:S02]  /*b3b0*/  ISETP.LT.AND P5, PT, R3, UR11, !P0 ;  /* 0x0000000b03007c0c */ /* 0x000fe4000c7a1270 */
[----:B------:R-:W-:Y:S02]  /*b3c0*/  ISETP.LT.AND P1, PT, R2, UR11, !P0 ;  /* 0x0000000b02007c0c */ /* 0x000fe4000c721270 */
[----:B------:R-:W-:Y:S01]  /*b3d0*/  ISETP.LT.AND P2, PT, R0, UR11, !P0 ;  /* 0x0000000b00007c0c */ /* 0x000fe2000c741270 */
[----:B------:R-:W-:Y:S01]  /*b3e0*/  STSM.16.M88.4 [R16], R104 ;  /* 0x0000006810007844 */ /* 0x000fe20000000200 */
[----:B0-----:R-:W-:-:S03]  /*b3f0*/  IMAD R3, R28, UR4, RZ ;  /* 0x000000041c037c24 */ /* 0x001fc6000f8e02ff */
[----:B------:R-:W-:Y:S01]  /*b400*/  STSM.16.M88.4 [R16+0x200], R72 ;  /* 0x0002004810007844 */ /* 0x000fe20000000200 */
[----:B------:R-:W-:Y:S01]  /*b410*/  BAR.SYNC.DEFER_BLOCKING 0x0 ;  /* 0x0000000000007b1d */ /* 0x000fe20000010000 */
[----:B------:R-:W-:-:S04]  /*b420*/  IADD3 R2, P6, PT, R3, UR8, RZ ;  /* 0x0000000803027c10 */ /* 0x000fc8000ffde0ff */
[----:B------:R-:W-:Y:S02]  /*b430*/  LEA.HI.X.SX32 R3, R3, UR9, 0x1, P6 ;  /* 0x0000000903037c11 */ /* 0x000fe4000b0f0eff */
[----:B------:R-:W-:-:S04]  /*b440*/  IADD3 R12, P6, PT, R13, R2, RZ ;  /* 0x000000020d0c7210 */ /* 0x000fc80007fde0ff */
[----:B------:R-:W-:Y:S02]  /*b450*/  LEA.HI.X.SX32 R13, R13, R3, 0x1, P6 ;  /* 0x000000030d0d7211 */ /* 0x000fe400030f0eff */
[----:B------:R-:W-:-:S04]  /*b460*/  IADD3 R14, P6, PT, R15, R2, RZ ;  /* 0x000000020f0e7210 */ /* 0x000fc80007fde0ff */
[----:B------:R-:W-:Y:S01]  /*b470*/  LEA.HI.X.SX32 R15, R15, R3, 0x1, P6 ;  /* 0x000000030f0f7211 */ /* 0x000fe200030f0eff */
[----:B------:R-:W0:Y:S04]  /*b480*/  LDS.128 R4, [R21] ;  /* 0x0000000015047984 */ /* 0x000e280000000c00 */
[----:B------:R-:W1:Y:S01]  /*b490*/  LDS.128 R8, [R21+0x400] ;  /* 0x0004000015087984 */ /* 0x000e620000000c00 */
[----:B------:R-:W-:Y:S06]  /*b4a0*/  BAR.SYNC.DEFER_BLOCKING 0x0 ;  /* 0x0000000000007b1d */ /* 0x000fec0000010000 */
[----:B------:R-:W-:Y:S04]  /*b4b0*/  STSM.16.M88.4 [R16], R96 ;  /* 0x0000006010007844 */ /* 0x000fe80000000200 */
[----:B------:R2:W-:Y:S01]  /*b4c0*/  STSM.16.M88.4 [R16+0x200], R64 ;  /* 0x0002004010007844 */ /* 0x0005e20000000200 */
[C---:B0-----:R-:W-:Y:S01]  /*b4d0*/  PRMT R27, R4.reuse, 0x7770, RZ ;  /* 0x00007770041b7816 */ /* 0x041fe200000000ff */
[----:B------:R-:W-:Y:S01]  /*b4e0*/  BAR.SYNC.DEFER_BLOCKING 0x0 ;  /* 0x0000000000007b1d */ /* 0x000fe20000010000 */
[----:B------:R-:W-:-:S02]  /*b4f0*/  PRMT R25, R4, 0x7771, RZ ;  /* 0x0000777104197816 */ /* 0x000fc400000000ff */
[----:B------:R-:W-:Y:S02]  /*b500*/  PRMT R23, R5, 0x7770, RZ ;  /* 0x0000777005177816 */ /* 0x000fe400000000ff */
[----:B--2---:R-:W-:-:S04]  /*b510*/  IADD3 R16, P6, PT, R17, R2, RZ ;  /* 0x0000000211107210 */ /* 0x004fc80007fde0ff */
[----:B------:R-:W-:Y:S01]  /*b520*/  LEA.HI.X.SX32 R17, R17, R3, 0x1, P6 ;  /* 0x0000000311117211 */ /* 0x000fe200030f0eff */
[----:B------:R0:W-:Y:S01]  /*b530*/  @P2 STG.E.U8 desc[UR6][R12.64], R27 ;  /* 0x0000001b0c002986 */ /* 0x0001e2000c101106 */
[----:B------:R-:W-:Y:S01]  /*b540*/  ISETP.LT.AND P2, PT, R18, UR11, !P0 ;  /* 0x0000000b12007c0c */ /* 0x000fe2000c741270 */
[----:B------:R-:W-:Y:S02]  /*b550*/  VIADD R18, R0, 0x6 ;  /* 0x0000000600127836 */ /* 0x000fe40000000000 */
[----:B------:R2:W-:Y:S03]  /*b560*/  @P5 STG.E.U8 desc[UR6][R14.64], R25 ;  /* 0x000000190e005986 */ /* 0x0005e6000c101106 */
[----:B------:R-:W-:Y:S01]  /*b570*/  ISETP.LT.AND P5, PT, R18, UR11, !P0 ;  /* 0x0000000b12007c0c */ /* 0x000fe2000c7a1270 */
[----:B------:R3:W-:Y:S01]  /*b580*/  @P1 STG.E.U8 desc[UR6][R16.64], R23 ;  /* 0x0000001710001986 */ /* 0x0007e2000c101106 */
[----:B------:R-:W-:-:S02]  /*b590*/  IADD3 R18, P6, PT, R19, R2, RZ ;  /* 0x0000000213127210 */ /* 0x000fc40007fde0ff */
[----:B------:R-:W-:Y:S01]  /*b5a0*/  ISETP.LT.AND P1, PT, R20, UR11, !P0 ;  /* 0x0000000b14007c0c */ /* 0x000fe2000c721270 */
[C---:B0-----:R-:W-:Y:S01]  /*b5b0*/  VIADD R13, R19.reuse, UR5 ;  /* 0x00000005130d7c36 */ /* 0x041fe20008000000 */
[-C--:B------:R-:W-:Y:S02]  /*b5c0*/  LEA.HI.X.SX32 R19, R19, R3.reuse, 0x1, P6 ;  /* 0x0000000313137211 */ /* 0x080fe400030f0eff */
[----:B------:R-:W-:Y:S01]  /*b5d0*/  PRMT R27, R6, 0x7770, RZ ;  /* 0x00007770061b7816 */ /* 0x000fe200000000ff */
[C---:B--2---:R-:W-:Y:S01]  /*b5e0*/  VIADD R14, R0.reuse, 0x8 ;  /* 0x00000008000e7836 */ /* 0x044fe20000000000 */
[----:B------:R-:W-:Y:S01]  /*b5f0*/  PRMT R25, R5, 0x7771, RZ ;  /* 0x0000777105197816 */ /* 0x000fe200000000ff */
[C---:B------:R-:W-:Y:S01]  /*b600*/  VIADD R15, R13.reuse, UR5 ;  /* 0x000000050d0f7c36 */ /* 0x040fe20008000000 */
[C---:B------:R-:W-:Y:S01]  /*b610*/  IADD3 R12, P6, PT, R13.reuse, R2, RZ ;  /* 0x000000020d0c7210 */ /* 0x040fe20007fde0ff */
[----:B---3--:R-:W-:Y:S01]  /*b620*/  VIADD R16, R0, 0x9 ;  /* 0x0000000900107836 */ /* 0x008fe20000000000 */
[----:B------:R-:W-:Y:S01]  /*b630*/  PRMT R23, R6, 0x7771, RZ ;  /* 0x0000777106177816 */ /* 0x000fe200000000ff */
[----:B------:R0:W-:Y:S01]  /*b640*/  @P4 STG.E.U8 desc[UR6][R18.64], R25 ;  /* 0x0000001912004986 */ /* 0x0001e2000c101106 */
[----:B------:R-:W-:Y:S01]  /*b650*/  LEA.HI.X.SX32 R13, R13, R3, 0x1, P6 ;  /* 0x000000030d0d7211 */ /* 0x000fe200030f0eff */
[----:B------:R-:W-:Y:S01]  /*b660*/  VIADD R20, R15, UR5 ;  /* 0x000000050f147c36 */ /* 0x000fe20008000000 */
[----:B------:R-:W-:-:S02]  /*b670*/  ISETP.LT.AND P4, PT, R14, UR11, !P0 ;  /* 0x0000000b0e007c0c */ /* 0x000fc4000c781270 */
[CC--:B------:R-:W-:Y:S01]  /*b680*/  IADD3 R14, P6, PT, R15.reuse, R2.reuse, RZ ;  /* 0x000000020f0e7210 */ /* 0x0c0fe20007fde0ff */
[----:B------:R2:W-:Y:S01]  /*b690*/  @P3 STG.E.U8 desc[UR6][R12.64], R27 ;  /* 0x0000001b0c003986 */ /* 0x0005e2000c101106 */
[----:B------:R-:W-:Y:S02]  /*b6a0*/  ISETP.LT.AND P3, PT, R16, UR11, !P0 ;  /* 0x0000000b10007c0c */ /* 0x000fe4000c761270 */
[-C--:B------:R-:W-:Y:S02]  /*b6b0*/  LEA.HI.X.SX32 R15, R15, R3.reuse, 0x1, P6 ;  /* 0x000000030f0f7211 */ /* 0x080fe400030f0eff */
[CC--:B------:R-:W-:Y:S02]  /*b6c0*/  IADD3 R16, P6, PT, R20.reuse, R2.reuse, RZ ;  /* 0x0000000214107210 */ /* 0x0c0fe40007fde0ff */
[----:B0-----:R-:W-:Y:S01]  /*b6d0*/  PRMT R25, R7, 0x7770, RZ ;  /* 0x0000777007197816 */ /* 0x001fe200000000ff */
[----:B------:R0:W-:Y:S01]  /*b6e0*/  @P2 STG.E.U8 desc[UR6][R14.64], R23 ;  /* 0x000000170e002986 */ /* 0x0001e2000c101106 */
[CC--:B------:R-:W-:Y:S01]  /*b6f0*/  LEA.HI.X.SX32 R17, R20.reuse, R3.reuse, 0x1, P6 ;  /* 0x0000000314117211 */ /* 0x0c0fe200030f0eff */
[----:B------:R-:W-:Y:S01]  /*b700*/  VIADD R20, R20, UR5 ;  /* 0x0000000514147c36 */ /* 0x000fe20008000000 */
[----:B------:R-:W-:Y:S01]  /*b710*/  ISETP.LT.AND P2, PT, R22, UR11, !P0 ;  /* 0x0000000b16007c0c */ /* 0x000fe2000c741270 */
[----:B--2---:R-:W-:Y:S01]  /*b720*/  VIADD R13, R0, 0xb ;  /* 0x0000000b000d7836 */ /* 0x004fe20000000000 */
[----:B-1----:R-:W-:Y:S01]  /*b730*/  PRMT R27, R8, 0x7770, RZ ;  /* 0x00007770081b7816 */ /* 0x002fe200000000ff */
[C---:B------:R-:W-:Y:S01]  /*b740*/  VIADD R18, R20.reuse, UR5 ;  /* 0x0000000514127c36 */ /* 0x040fe20008000000 */
[-C--:B------:R-:W-:Y:S01]  /*b750*/  IADD3 R12, P6, PT, R20, R2.reuse, RZ ;  /* 0x00000002140c7210 */ /* 0x080fe20007fde0ff */
[----:B------:R1:W-:Y:S01]  /*b760*/  @P5 STG.E.U8 desc[UR6][R16.64], R25 ;  /* 0x0000001910005986 */ /* 0x0003e2000c101106 */
[----:B------:R-:W-:Y:S01]  /*b770*/  ISETP.LT.AND P5, PT, R13, UR11, !P0 ;  /* 0x0000000b0d007c0c */ /* 0x000fe2000c7a1270 */
[----:B------:R-:W-:Y:S01]  /*b780*/  VIADD R19, R18, UR5 ;  /* 0x0000000512137c36 */ /* 0x000fe20008000000 */
[----:B------:R-:W-:Y:S01]  /*b790*/  LEA.HI.X.SX32 R13, R20, R3, 0x1, P6 ;  /* 0x00000003140d7211 */ /* 0x000fe200030f0eff */
[----:B------:R-:W-:Y:S01]  /*b7a0*/  VIADD R22, R0, 0xc ;  /* 0x0000000c00167836 */ /* 0x000fe20000000000 */
[----:B0-----:R-:W-:Y:S01]  /*b7b0*/  IADD3 R14, P6, PT, R18, R2, RZ ;  /* 0x00000002120e7210 */ /* 0x001fe20007fde0ff */
[----:B------:R-:W-:Y:S01]  /*b7c0*/  VIADD R20, R19, UR5 ;  /* 0x0000000513147c36 */ /* 0x000fe20008000000 */
[----:B------:R-:W-:-:S02]  /*b7d0*/  PRMT R23, R7, 0x7771, RZ ;  /* 0x0000777107177816 */ /* 0x000fc400000000ff */
[-C--:B------:R-:W-:Y:S01]  /*b7e0*/  LEA.HI.X.SX32 R15, R18, R3.reuse, 0x1, P6 ;  /* 0x00000003120f7211 */ /* 0x080fe200030f0eff */
[----:B------:R-:W-:Y:S01]  /*b7f0*/  VIADD R18, R0, 0xd ;  /* 0x0000000d00127836 */ /* 0x000fe20000000000 */
[CC--:B-1----:R-:W-:Y:S01]  /*b800*/  IADD3 R16, P6, PT, R19.reuse, R2.reuse, RZ ;  /* 0x0000000213107210 */ /* 0x0c2fe20007fde0ff */
[----:B------:R0:W-:Y:S01]  /*b810*/  @P1 STG.E.U8 desc[UR6][R12.64], R23 ;  /* 0x000000170c001986 */ /* 0x0001e2000c101106 */
[----:B------:R-:W-:Y:S02]  /*b820*/  PRMT R25, R8, 0x7771, RZ ;  /* 0x0000777108197816 */ /* 0x000fe400000000ff */
[-C--:B------:R-:W-:Y:S01]  /*b830*/  LEA.HI.X.SX32 R17, R19, R3.reuse, 0x1, P6 ;  /* 0x0000000313117211 */ /* 0x080fe200030f0eff */
[----:B------:R1:W-:Y:S01]  /*b840*/  @P4 STG.E.U8 desc[UR6][R14.64], R27 ;  /* 0x0000001b0e004986 */ /* 0x0003e2000c101106 */
[----:B------:R-:W-:Y:S02]  /*b850*/  ISETP.LT.AND P4, PT, R18, UR11, !P0 ;  /* 0x0000000b12007c0c */ /* 0x000fe4000c781270 */
[-C--:B------:R-:W-:Y:S01]  /*b860*/  IADD3 R18, P6, PT, R20, R2.reuse, RZ ;  /* 0x0000000214127210 */ /* 0x080fe20007fde0ff */
[----:B------:R2:W-:Y:S01]  /*b870*/  @P3 STG.E.U8 desc[UR6][R16.64], R25 ;  /* 0x0000001910003986 */ /* 0x0005e2000c101106 */
[----:B------:R-:W-:Y:S01]  /*b880*/  ISETP.LT.AND P1, PT, R22, UR11, !P0 ;  /* 0x0000000b16007c0c */ /* 0x000fe2000c721270 */
[----:B------:R-:W-:Y:S01]  /*b890*/  VIADD R22, R0, 0xe ;  /* 0x0000000e00167836 */ /* 0x000fe20000000000 */
[CC--:B------:R-:W-:Y:S01]  /*b8a0*/  LEA.HI.X.SX32 R19, R20.reuse, R3.reuse, 0x1, P6 ;  /* 0x0000000314137211 */ /* 0x0c0fe200030f0eff */
[----:B------:R-:W-:Y:S01]  /*b8b0*/  VIADD R20, R20, UR5 ;  /* 0x0000000514147c36 */ /* 0x000fe20008000000 */
[----:B0-----:R-:W-:Y:S01]  /*b8c0*/  PRMT R23, R9, 0x7770, RZ ;  /* 0x0000777009177816 */ /* 0x001fe200000000ff */
[----:B------:R-:W-:Y:S01]  /*b8d0*/  VIADD R13, R0, 0xf ;  /* 0x0000000f000d7836 */ /* 0x000fe20000000000 */
[----:B------:R-:W-:Y:S01]  /*b8e0*/  ISETP.LT.AND P3, PT, R22, UR11, !P0 ;  /* 0x0000000b16007c0c */ /* 0x000fe2000c761270 */
[C---:B-1----:R-:W-:Y:S01]  /*b8f0*/  VIADD R15, R20.reuse, UR5 ;  /* 0x00000005140f7c36 */ /* 0x042fe20008000000 */
[CC--:B------:R-:W-:Y:S01]  /*b900*/  IADD3 R12, P6, PT, R20.reuse, R2.reuse, RZ ;  /* 0x00000002140c7210 */ /* 0x0c0fe20007fde0ff */
[----:B------:R0:W-:Y:S01]  /*b910*/  @P2 STG.E.U8 desc[UR6][R18.64], R23 ;  /* 0x0000001712002986 */ /* 0x0001e2000c101106 */
[----:B------:R-:W-:Y:S01]  /*b920*/  ISETP.LT.AND P2, PT, R13, UR11, !P0 ;  /* 0x0000000b0d007c0c */ /* 0x000fe2000c741270 */
[C---:B--2---:R-:W-:Y:S01]  /*b930*/  VIADD R17, R15.reuse, UR5 ;  /* 0x000000050f117c36 */ /* 0x044fe20008000000 */
[----:B------:R-:W-:Y:S01]  /*b940*/  LEA.HI.X.SX32 R13, R20, R3, 0x1, P6 ;  /* 0x00000003140d7211 */ /* 0x000fe200030f0eff */
[----:B------:R-:W-:Y:S01]  /*b950*/  VIADD R22, R0, 0x10 ;  /* 0x0000001000167836 */ /* 0x000fe20000000000 */
[----:B------:R-:W-:Y:S01]  /*b960*/  IADD3 R14, P6, PT, R15, R2, RZ ;  /* 0x000000020f0e7210 */ /* 0x000fe20007fde0ff */
[----:B------:R-:W-:Y:S01]  /*b970*/  VIADD R20, R17, UR5 ;  /* 0x0000000511147c36 */ /* 0x000fe20008000000 */
[----:B------:R-:W-:-:S02]  /*b980*/  PRMT R25, R9, 0x7771, RZ ;  /* 0x0000777109197816 */ /* 0x000fc400000000ff */
[----:B------:R-:W-:Y:S02]  /*b990*/  PRMT R27, R10, 0x7770, RZ ;  /* 0x000077700a1b7816 */ /* 0x000fe400000000ff */
[-C--:B------:R-:W-:Y:S01]  /*b9a0*/  LEA.HI.X.SX32 R15, R15, R3.reuse, 0x1, P6 ;  /* 0x000000030f0f7211 */ /* 0x080fe200030f0eff */
[----:B0-----:R-:W-:Y:S01]  /*b9b0*/  VIADD R18, R0, 0x11 ;  /* 0x0000001100127836 */ /* 0x001fe20000000000 */
[C---:B------:R-:W-:Y:S01]  /*b9c0*/  IADD3 R16, P6, PT, R17.reuse, R2, RZ ;  /* 0x0000000211107210 */ /* 0x040fe20007fde0ff */
[----:B------:R0:W-:Y:S01]  /*b9d0*/  @P5 STG.E.U8 desc[UR6][R12.64], R25 ;  /* 0x000000190c005986 */ /* 0x0001e2000c101106 */
[----:B------:R-:W-:Y:S02]  /*b9e0*/  PRMT R23, R10, 0x7771, RZ ;  /* 0x000077710a177816 */ /* 0x000fe400000000ff */
[----:B------:R-:W-:Y:S01]  /*b9f0*/  LEA.HI.X.SX32 R17, R17, R3, 0x1, P6 ;  /* 0x0000000311117211 */ /* 0x000fe200030f0eff */
[----:B------:R1:W-:Y:S01]  /*ba00*/  @P1 STG.E.U8 desc[UR6][R14.64], R27 ;  /* 0x0000001b0e001986 */ /* 0x0003e2000c101106 */
[----:B------:R-:W-:-:S02]  /*ba10*/  ISETP.LT.AND P1, PT, R18, UR11, !P0 ;  /* 0x0000000b12007c0c */ /* 0x000fc4000c721270 */
        /* <DEDUP_REMOVED lines=24> */
[----:B------:R-:W-:Y:S01]  /*bba0*/  PRMT R25, R4, 0x7773, RZ ;  /* 0x0000777304197816 */ /* 0x000fe200000000ff */
[----:B------:R-:W-:Y:S01]  /*bbb0*/  VIADD R4, R0, 0x16 ;  /* 0x0000001600047836 */ /* 0x000fe20000000000 */
        /* <DEDUP_REMOVED lines=9> */
[C---:B0-----:R-:W-:Y:S02]  /*bc50*/  PRMT R23, R5.reuse, 0x7772, RZ ;  /* 0x0000777205177816 */ /* 0x041fe400000000ff */
[----:B------:R-:W-:Y:S01]  /*bc60*/  ISETP.LT.AND P2, PT, R22, UR11, !P0 ;  /* 0x0000000b16007c0c */ /* 0x000fe2000c741270 */
[C---:B-1----:R-:W-:Y:S01]  /*bc70*/  VIADD R14, R20.reuse, UR5 ;  /* 0x00000005140e7c36 */ /* 0x042fe20008000000 */
[-C--:B------:R-:W-:Y:S01]  /*bc80*/  IADD3 R12, P6, PT, R20, R2.reuse, RZ ;  /* 0x00000002140c7210 */ /* 0x080fe20007fde0ff */
[----:B------:R0:W-:Y:S01]  /*bc90*/  @P4 STG.E.U8 desc[UR6][R18.64], R23 ;  /* 0x0000001712004986 */ /* 0x0001e2000c101106 */
[----:B------:R-:W-:Y:S01]  /*bca0*/  ISETP.LT.AND P4, PT, R4, UR11, !P0 ;  /* 0x0000000b04007c0c */ /* 0x000fe2000c781270 */
[----:B------:R-:W-:Y:S01]  /*bcb0*/  VIADD R15, R14, UR5 ;  /* 0x000000050e0f7c36 */ /* 0x000fe20008000000 */
[----:B------:R-:W-:Y:S01]  /*bcc0*/  LEA.HI.X.SX32 R13, R20, R3, 0x1, P6 ;  /* 0x00000003140d7211 */ /* 0x000fe200030f0eff */
[----:B--2---:R-:W-:Y:S01]  /*bcd0*/  VIADD R16, R0, 0x19 ;  /* 0x0000001900107836 */ /* 0x004fe20000000000 */
[----:B------:R-:W-:Y:S01]  /*bce0*/  IADD3 R4, P6, PT, R14, R2, RZ ;  /* 0x000000020e047210 */ /* 0x000fe20007fde0ff */
[C---:B------:R-:W-:Y:S01]  /*bcf0*/  VIADD R22, R0.reuse, 0x18 ;  /* 0x0000001800167836 */ /* 0x040fe20000000000 */
[----:B------:R-:W-:Y:S01]  /*bd00*/  PRMT R27, R5, 0x7773, RZ ;  /* 0x00007773051b7816 */ /* 0x000fe200000000ff */
[----:B------:R-:W-:Y:S01]  /*bd10*/  VIADD R20, R0, 0x21 ;  /* 0x0000002100147836 */ /* 0x000fe20000000000 */
[----:B------:R-:W-:-:S02]  /*bd20*/  PRMT R25, R6, 0x7772, RZ ;  /* 0x0000777206197816 */ /* 0x000fc400000000ff */
[-C--:B------:R-:W-:Y:S01]  /*bd30*/  LEA.HI.X.SX32 R5, R14, R3.reuse, 0x1, P6 ;  /* 0x000000030e057211 */ /* 0x080fe200030f0eff */
[C---:B0-----:R-:W-:Y:S01]  /*bd40*/  VIADD R18, R15.reuse, UR5 ;  /* 0x000000050f127c36 */ /* 0x041fe20008000000 */
[CC--:B------:R-:W-:Y:S01]  /*bd50*/  IADD3 R14, P6, PT, R15.reuse, R2.reuse, RZ ;  /* 0x000000020f0e7210 */ /* 0x0c0fe20007fde0ff */
[----:B------:R0:W-:Y:S01]  /*bd60*/  @P3 STG.E.U8 desc[UR6][R12.64], R27 ;  /* 0x0000001b0c003986 */ /* 0x0001e2000c101106 */
[----:B------:R-:W-:Y:S01]  /*bd70*/  PRMT R23, R6, 0x7773, RZ ;  /* 0x0000777306177816 */ /* 0x000fe200000000ff */
[----:B------:R-:W-:Y:S01]  /*bd80*/  VIADD R6, R0, 0x1a ;  /* 0x0000001a00067836 */ /* 0x000fe20000000000 */
[----:B------:R-:W-:Y:S01]  /*bd90*/  LEA.HI.X.SX32 R15, R15, R3, 0x1, P6 ;  /* 0x000000030f0f7211 */ /* 0x000fe200030f0eff */
[----:B------:R1:W-:Y:S01]  /*bda0*/  @P2 STG.E.U8 desc[UR6][R4.64], R25 ;  /* 0x0000001904002986 */ /* 0x0003e2000c101106 */
[----:B------:R-:W-:Y:S02]  /*bdb0*/  ISETP.LT.AND P2, PT, R16, UR11, !P0 ;  /* 0x0000000b10007c0c */ /* 0x000fe4000c741270 */
[----:B------:R-:W-:Y:S01]  /*bdc0*/  IADD3 R16, P6, PT, R18, R2, RZ ;  /* 0x0000000212107210 */ /* 0x000fe20007fde0ff */
[----:B------:R2:W-:Y:S01]  /*bdd0*/  @P5 STG.E.U8 desc[UR6][R14.64], R23 ;  /* 0x000000170e005986 */ /* 0x0005e2000c101106 */
[----:B------:R-:W-:-:S02]  /*bde0*/  PRMT R19, R7, 0x7773, RZ ;  /* 0x0000777307137816 */ /* 0x000fc400000000ff */
[CC--:B------:R-:W-:Y:S01]  /*bdf0*/  LEA.HI.X.SX32 R17, R18.reuse, R3.reuse, 0x1, P6 ;  /* 0x0000000312117211 */ /* 0x0c0fe200030f0eff */
[----:B------:R-:W-:Y:S01]  /*be00*/  VIADD R18, R18, UR5 ;  /* 0x0000000512127c36 */ /* 0x000fe20008000000 */
[----:B0-----:R-:W-:Y:S02]  /*be10*/  PRMT R13, R7, 0x7772, RZ ;  /* 0x00007772070d7816 */ /* 0x001fe400000000ff */
[----:B------:R-:W-:Y:S01]  /*be20*/  ISETP.LT.AND P6, PT, R6, UR11, !P0 ;  /* 0x0000000b06007c0c */ /* 0x000fe2000c7c1270 */
[----:B-1----:R-:W-:Y:S01]  /*be30*/  VIADD R5, R0, 0x1b ;  /* 0x0000001b00057836 */ /* 0x002fe20000000000 */
[CC--:B------:R-:W-:Y:S01]  /*be40*/  IADD3 R4, P5, PT, R18.reuse, R2.reuse, RZ ;  /* 0x0000000212047210 */ /* 0x0c0fe20007fbe0ff */
[----:B------:R-:W-:Y:S01]  /*be50*/  VIADD R12, R18, UR5 ;  /* 0x00000005120c7c36 */ /* 0x000fe20008000000 */
[----:B------:R0:W-:Y:S01]  /*be60*/  @P1 STG.E.U8 desc[UR6][R16.64], R13 ;  /* 0x0000000d10001986 */ /* 0x0001e2000c101106 */
[----:B------:R-:W-:Y:S01]  /*be70*/  ISETP.LT.AND P3, PT, R22, UR11, !P0 ;  /* 0x0000000b16007c0c */ /* 0x000fe2000c761270 */
[----:B--2---:R-:W-:Y:S01]  /*be80*/  VIADD R15, R0, 0x1c ;  /* 0x0000001c000f7836 */ /* 0x004fe20000000000 */
[----:B------:R-:W-:Y:S01]  /*be90*/  ISETP.LT.AND P1, PT, R5, UR11, !P0 ;  /* 0x0000000b05007c0c */ /* 0x000fe2000c721270 */
[----:B------:R-:W-:Y:S01]  /*bea0*/  VIADD R14, R12, UR5 ;  /* 0x000000050c0e7c36 */ /* 0x000fe20008000000 */
[-C--:B------:R-:W-:Y:S01]  /*beb0*/  LEA.HI.X.SX32 R5, R18, R3.reuse, 0x1, P5 ;  /* 0x0000000312057211 */ /* 0x080fe200028f0eff */
[----:B------:R-:W-:Y:S01]  /*bec0*/  VIADD R18, R0, 0x1f ;  /* 0x0000001f00127836 */ /* 0x000fe20000000000 */
[-C--:B------:R-:W-:Y:S01]  /*bed0*/  IADD3 R6, P5, PT, R12, R2.reuse, RZ ;  /* 0x000000020c067210 */ /* 0x080fe20007fbe0ff */
[----:B------:R-:W-:Y:S01]  /*bee0*/  VIADD R22, R0, 0x2b ;  /* 0x0000002b00167836 */ /* 0x000fe20000000000 */
[----:B------:R-:W-:Y:S01]  /*bef0*/  PRMT R25, R8, 0x7772, RZ ;  /* 0x0000777208197816 */ /* 0x000fe200000000ff */
[----:B------:R-:W-:Y:S01]  /*bf00*/  @P4 STG.E.U8 desc[UR6][R4.64], R19 ;  /* 0x0000001304004986 */ /* 0x000fe2000c101106 */
[----:B------:R-:W-:Y:S01]  /*bf10*/  LEA.HI.X.SX32 R7, R12, R3, 0x1, P5 ;  /* 0x000000030c077211 */ /* 0x000fe200028f0eff */
[----:B0-----:R-:W-:Y:S01]  /*bf20*/  VIADD R16, R0, 0x1e ;  /* 0x0000001e00107836 */ /* 0x001fe20000000000 */
[----:B------:R-:W-:-:S02]  /*bf30*/  IADD3 R12, P4, PT, R14, R2, RZ ;  /* 0x000000020e0c7210 */ /* 0x000fc40007f9e0ff */
[----:B------:R-:W-:Y:S01]  /*bf40*/  PRMT R23, R8, 0x7773, RZ ;  /* 0x0000777308177816 */ /* 0x000fe200000000ff */
[C---:B------:R-:W-:Y:S01]  /*bf50*/  VIADD R8, R14.reuse, UR5 ;  /* 0x000000050e087c36 */ /* 0x040fe20008000000 */
[-C--:B------:R-:W-:Y:S01]  /*bf60*/  LEA.HI.X.SX32 R13, R14, R3.reuse, 0x1, P4 ;  /* 0x000000030e0d7211 */ /* 0x080fe200020f0eff */
[----:B------:R0:W-:Y:S01]  /*bf70*/  @P3 STG.E.U8 desc[UR6][R6.64], R25 ;  /* 0x0000001906003986 */ /* 0x0001e2000c101106 */
[----:B------:R-:W-:Y:S01]  /*bf80*/  ISETP.LT.AND P5, PT, R15, UR11, !P0 ;  /* 0x0000000b0f007c0c */ /* 0x000fe2000c7a1270 */
[----:B------:R-:W-:Y:S01]  /*bf90*/  VIADD R15, R0, 0x1d ;  /* 0x0000001d000f7836 */ /* 0x000fe20000000000 */
[----:B------:R-:W-:Y:S01]  /*bfa0*/  ISETP.LT.AND P3, PT, R16, UR11, !P0 ;  /* 0x0000000b10007c0c */ /* 0x000fe2000c761270 */
[----:B------:R1:W-:Y:S01]  /*bfb0*/  @P2 STG.E.U8 desc[UR6][R12.64], R23 ;  /* 0x000000170c002986 */ /* 0x0003e2000c101106 */
[CC--:B------:R-:W-:Y:S01]  /*bfc0*/  IADD3 R14, P2, PT, R8.reuse, R2.reuse, RZ ;  /* 0x00000002080e7210 */ /* 0x0c0fe20007f5e0ff */
[C---:B------:R-:W-:Y:S01]  /*bfd0*/  VIADD R16, R8.reuse, UR5 ;  /* 0x0000000508107c36 */ /* 0x040fe20008000000 */
[----:B------:R-:W-:Y:S01]  /*bfe0*/  ISETP.LT.AND P4, PT, R15, UR11, !P0 ;  /* 0x0000000b0f007c0c */ /* 0x000fe2000c781270 */
[----:B------:R-:W2:Y:S01]  /*bff0*/  LDS.128 R4, [R21] ;  /* 0x0000000015047984 */ /* 0x000ea20000000c00 */
[----:B------:R-:W-:Y:S01]  /*c000*/  LEA.HI.X.SX32 R15, R8, R3, 0x1, P2 ;  /* 0x00000003080f7211 */ /* 0x000fe200010f0eff */
[C---:B------:R-:W-:Y:S01]  /*c010*/  VIADD R17, R16.reuse, UR5 ;  /* 0x0000000510117c36 */ /* 0x040fe20008000000 */
[----:B------:R-:W-:-:S02]  /*c020*/  IADD3 R8, P2, PT, R16, R2, RZ ;  /* 0x0000000210087210 */ /* 0x000fc40007f5e0ff */
[C---:B0-----:R-:W-:Y:S02]  /*c030*/  PRMT R25, R9.reuse, 0x7772, RZ ;  /* 0x0000777209197816 */ /* 0x041fe400000000ff */
[----:B------:R-:W-:Y:S02]  /*c040*/  PRMT R19, R9, 0x7773, RZ ;  /* 0x0000777309137816 */ /* 0x000fe400000000ff */
[----:B------:R-:W-:Y:S01]  /*c050*/  LEA.HI.X.SX32 R9, R16, R3, 0x1, P2 ;  /* 0x0000000310097211 */ /* 0x000fe200010f0eff */
[----:B------:R0:W-:Y:S01]  /*c060*/  @P6 STG.E.U8 desc[UR6][R14.64], R25 ;  /* 0x000000190e006986 */ /* 0x0001e2000c101106 */
[----:B------:R-:W-:Y:S01]  /*c070*/  ISETP.LT.AND P2, PT, R18, UR11, !P0 ;  /* 0x0000000b12007c0c */ /* 0x000fe2000c741270 */
[----:B------:R-:W-:Y:S01]  /*c080*/  VIADD R16, R0, 0x20 ;  /* 0x0000002000107836 */ /* 0x000fe20000000000 */
[C---:B-1----:R-:W-:Y:S01]  /*c090*/  IADD3 R12, P6, PT, R17.reuse, R2, RZ ;  /* 0x00000002110c7210 */ /* 0x042fe20007fde0ff */
[----:B------:R-:W-:Y:S01]  /*c0a0*/  VIADD R18, R17, UR5 ;  /* 0x0000000511127c36 */ /* 0x000fe20008000000 */
[----:B------:R1:W-:Y:S01]  /*c0b0*/  @P1 STG.E.U8 desc[UR6][R8.64], R19 ;  /* 0x0000001308001986 */ /* 0x0003e2000c101106 */
[----:B------:R-:W-:-:S02]  /*c0c0*/  PRMT R23, R10, 0x7772, RZ ;  /* 0x000077720a177816 */ /* 0x000fc400000000ff */
[-C--:B------:R-:W-:Y:S02]  /*c0d0*/  LEA.HI.X.SX32 R13, R17, R3.reuse, 0x1, P6 ;  /* 0x00000003110d7211 */ /* 0x080fe400030f0eff */
[----:B------:R-:W-:Y:S02]  /*c0e0*/  ISETP.LT.AND P1, PT, R16, UR11, !P0 ;  /* 0x0000000b10007c0c */ /* 0x000fe4000c721270 */
[-C--:B------:R-:W-:Y:S01]  /*c0f0*/  IADD3 R16, P6, PT, R18, R2.reuse, RZ ;  /* 0x0000000212107210 */ /* 0x080fe20007fde0ff */
[----:B------:R3:W-:Y:S01]  /*c100*/  @P5 STG.E.U8 desc[UR6][R12.64], R23 ;  /* 0x000000170c005986 */ /* 0x0007e2000c101106 */
[----:B0-----:R-:W-:Y:S02]  /*c110*/  PRMT R25, R10, 0x7773, RZ ;  /* 0x000077730a197816 */ /* 0x001fe400000000ff */
[CC--:B------:R-:W-:Y:S01]  /*c120*/  LEA.HI.X.SX32 R17, R18.reuse, R3.reuse, 0x1, P6 ;  /* 0x0000000312117211 */ /* 0x0c0fe200030f0eff */
[----:B------:R-:W-:Y:S01]  /*c130*/  VIADD R18, R18, UR5 ;  /* 0x0000000512127c36 */ /* 0x000fe20008000000 */
[----:B-1----:R-:W-:Y:S01]  /*c140*/  PRMT R19, R11, 0x7773, RZ ;  /* 0x000077730b137816 */ /* 0x002fe200000000ff */
[----:B------:R-:W-:Y:S01]  /*c150*/  VIADD R9, R0, 0x22 ;  /* 0x0000002200097836 */ /* 0x000fe20000000000 */
[----:B------:R-:W-:Y:S01]  /*c160*/  ISETP.LT.AND P5, PT, R20, UR11, !P0 ;  /* 0x0000000b14007c0c */ /* 0x000fe2000c7a1270 */
[C---:B------:R-:W-:Y:S01]  /*c170*/  VIADD R14, R18.reuse, UR5 ;  /* 0x00000005120e7c36 */ /* 0x040fe20008000000 */
[-C--:B------:R-:W-:Y:S01]  /*c180*/  IADD3 R8, P6, PT, R18, R2.reuse, RZ ;  /* 0x0000000212087210 */ /* 0x080fe20007fde0ff */
[----:B------:R0:W-:Y:S01]  /*c190*/  @P4 STG.E.U8 desc[UR6][R16.64], R25 ;  /* 0x0000001910004986 */ /* 0x0001e2000c101106 */
[----:B------:R-:W-:Y:S01]  /*c1a0*/  ISETP.LT.AND P4, PT, R9, UR11, !P0 ;  /* 0x0000000b09007c0c */ /* 0x000fe2000c781270 */
[----:B---3--:R-:W-:Y:S01]  /*c1b0*/  VIADD R12, R0, 0x23 ;  /* 0x00000023000c7836 */ /* 0x008fe20000000000 */
[----:B------:R-:W-:Y:S01]  /*c1c0*/  LEA.HI.X.SX32 R9, R18, R3, 0x1, P6 ;  /* 0x0000000312097211 */ /* 0x000fe200030f0eff */
[----:B------:R-:W-:Y:S01]  /*c1d0*/  VIADD R15, R14, UR5 ;  /* 0x000000050e0f7c36 */ /* 0x000fe20008000000 */
[----:B------:R-:W-:Y:S01]  /*c1e0*/  PRMT R23, R11, 0x7772, RZ ;  /* 0x000077720b177816 */ /* 0x000fe200000000ff */
[----:B------:R-:W-:Y:S01]  /*c1f0*/  VIADD R18, R0, 0x26 ;  /* 0x0000002600127836 */ /* 0x000fe20000000000 */
[----:B------:R-:W-:-:S02]  /*c200*/  IADD3 R10, P6, PT, R14, R2, RZ ;  /* 0x000000020e0a7210 */ /* 0x000fc40007fde0ff */
[----:B--2---:R-:W-:Y:S01]  /*c210*/  PRMT R27, R4, 0x7770, RZ ;  /* 0x00007770041b7816 */ /* 0x004fe200000000ff */
[----:B------:R1:W-:Y:S01]  /*c220*/  @P3 STG.E.U8 desc[UR6][R8.64], R23 ;  /* 0x0000001708003986 */ /* 0x0003e2000c101106 */
[-C--:B------:R-:W-:Y:S01]  /*c230*/  LEA.HI.X.SX32 R11, R14, R3.reuse, 0x1, P6 ;  /* 0x000000030e0b7211 */ /* 0x080fe200030f0eff */
[----:B------:R-:W-:Y:S01]  /*c240*/  VIADD R14, R0, 0x24 ;  /* 0x00000024000e7836 */ /* 0x000fe20000000000 */
[----:B------:R-:W-:Y:S01]  /*c250*/  ISETP.LT.AND P3, PT, R12, UR11, !P0 ;  /* 0x0000000b0c007c0c */ /* 0x000fe2000c761270 */
[----:B0-----:R-:W-:Y:S01]  /*c260*/  VIADD R16, R0, 0x25 ;  /* 0x0000002500107836 */ /* 0x001fe20000000000 */
[C---:B------:R-:W-:Y:S01]  /*c270*/  IADD3 R12, P6, PT, R15.reuse, R2, RZ ;  /* 0x000000020f0c7210 */ /* 0x040fe20007fde0ff */
[----:B------:R0:W-:Y:S01]  /*c280*/  @P2 STG.E.U8 desc[UR6][R10.64], R19 ;  /* 0x000000130a002986 */ /* 0x0001e2000c101106 */
[----:B------:R-:W-:Y:S02]  /*c290*/  ISETP.LT.AND P2, PT, R14, UR11, !P0 ;  /* 0x0000000b0e007c0c */ /* 0x000fe4000c741270 */
[C---:B------:R-:W-:Y:S01]  /*c2a0*/  LEA.HI.X.SX32 R13, R15.reuse, R3, 0x1, P6 ;  /* 0x000000030f0d7211 */ /* 0x040fe200030f0eff */
[----:B------:R-:W-:Y:S01]  /*c2b0*/  VIADD R15, R15, UR5 ;  /* 0x000000050f0f7c36 */ /* 0x000fe20008000000 */
[----:B------:R-:W-:-:S02]  /*c2c0*/  PRMT R25, R4, 0x7771, RZ ;  /* 0x0000777104197816 */ /* 0x000fc400000000ff */
[----:B-1----:R-:W-:Y:S01]  /*c2d0*/  PRMT R23, R5, 0x7770, RZ ;  /* 0x0000777005177816 */ /* 0x002fe200000000ff */
[C---:B------:R-:W-:Y:S01]  /*c2e0*/  VIADD R8, R15.reuse, UR5 ;  /* 0x000000050f087c36 */ /* 0x040fe20008000000 */
[CC--:B------:R-:W-:Y:S01]  /*c2f0*/  IADD3 R14, P6, PT, R15.reuse, R2.reuse, RZ ;  /* 0x000000020f0e7210 */ /* 0x0c0fe20007fde0ff */
[----:B------:R1:W-:Y:S01]  /*c300*/  @P1 STG.E.U8 desc[UR6][R12.64], R27 ;  /* 0x0000001b0c001986 */ /* 0x0003e2000c101106 */
[----:B------:R-:W-:Y:S01]  /*c310*/  ISETP.LT.AND P1, PT, R16, UR11, !P0 ;  /* 0x0000000b10007c0c */ /* 0x000fe2000c721270 */
[C---:B------:R-:W-:Y:S01]  /*c320*/  VIADD R9, R8.reuse, UR5 ;  /* 0x0000000508097c36 */ /* 0x040fe20008000000 */
[-C--:B------:R-:W-:Y:S02]  /*c330*/  LEA.HI.X.SX32 R15, R15, R3.reuse, 0x1, P6 ;  /* 0x000000030f0f7211 */ /* 0x080fe400030f0eff */
[CC--:B------:R-:W-:Y:S01]  /*c340*/  IADD3 R16, P6, PT, R8.reuse, R2.reuse, RZ ;  /* 0x0000000208107210 */ /* 0x0c0fe20007fde0ff */
[----:B0-----:R-:W-:Y:S02]  /*c350*/  VIADD R19, R9, UR5 ;  /* 0x0000000509137c36 */ /* 0x001fe40008000000 */
[----:B------:R0:W-:Y:S01]  /*c360*/  @P5 STG.E.U8 desc[UR6][R14.64], R25 ;  /* 0x000000190e005986 */ /* 0x0001e2000c101106 */
[----:B------:R-:W-:Y:S01]  /*c370*/  LEA.HI.X.SX32 R17, R8, R3, 0x1, P6 ;  /* 0x0000000308117211 */ /* 0x000fe200030f0eff */
[----:B------:R-:W-:Y:S01]  /*c380*/  VIADD R20, R19, UR5 ;  /* 0x0000000513147c36 */ /* 0x000fe20008000000 */
[----:B------:R-:W-:Y:S01]  /*c390*/  ISETP.LT.AND P5, PT, R18, UR11, !P0 ;  /* 0x0000000b12007c0c */ /* 0x000fe2000c7a1270 */
[----:B------:R-:W-:Y:S01]  /*c3a0*/  VIADD R18, R0, 0x27 ;  /* 0x0000002700127836 */ /* 0x000fe20000000000 */
[----:B-1----:R-:W-:Y:S01]  /*c3b0*/  IADD3 R12, P6, PT, R9, R2, RZ ;  /* 0x00000002090c7210 */ /* 0x002fe20007fde0ff */
[----:B------:R1:W-:Y:S01]  /*c3c0*/  @P4 STG.E.U8 desc[UR6][R16.64], R23 ;  /* 0x0000001710004986 */ /* 0x0003e2000c101106 */
[----:B------:R-:W-:-:S02]  /*c3d0*/  PRMT R27, R5, 0x7771, RZ ;  /* 0x00007771051b7816 */ /* 0x000fc400000000ff */
[-C--:B------:R-:W-:Y:S02]  /*c3e0*/  LEA.HI.X.SX32 R13, R9, R3.reuse, 0x1, P6 ;  /* 0x00000003090d7211 */ /* 0x080fe400030f0eff */
[----:B------:R2:W3:Y:S01]  /*c3f0*/  LDS.128 R8, [R21+0x400] ;  /* 0x0004000015087984 */ /* 0x0004e20000000c00 */
[----:B------:R-:W-:Y:S01]  /*c400*/  ISETP.LT.AND P4, PT, R18, UR11, !P0 ;  /* 0x0000000b12007c0c */ /* 0x000fe2000c781270 */
[----:B0-----:R-:W-:Y:S01]  /*c410*/  VIADD R14, R0, 0x28 ;  /* 0x00000028000e7836 */ /* 0x001fe20000000000 */
[C---:B------:R-:W-:Y:S01]  /*c420*/  IADD3 R18, P6, PT, R19.reuse, R2, RZ ;  /* 0x0000000213127210 */ /* 0x040fe20007fde0ff */
[----:B------:R0:W-:Y:S01]  /*c430*/  @P3 STG.E.U8 desc[UR6][R12.64], R27 ;  /* 0x0000001b0c003986 */ /* 0x0001e2000c101106 */
[----:B------:R-:W-:Y:S02]  /*c440*/  PRMT R25, R6, 0x7771, RZ ;  /* 0x0000777106197816 */ /* 0x000fe400000000ff */
[----:B------:R-:W-:Y:S01]  /*c450*/  LEA.HI.X.SX32 R19, R19, R3, 0x1, P6 ;  /* 0x0000000313137211 */ /* 0x000fe200030f0eff */
[----:B-1----:R-:W-:Y:S01]  /*c460*/  VIADD R16, R0, 0x29 ;  /* 0x0000002900107836 */ /* 0x002fe20000000000 */
[----:B------:R-:W-:-:S02]  /*c470*/  ISETP.LT.AND P3, PT, R14, UR11, !P0 ;  /* 0x0000000b0e007c0c */ /* 0x000fc4000c761270 */
[-C--:B------:R-:W-:Y:S02]  /*c480*/  IADD3 R14, P6, PT, R20, R2.reuse, RZ ;  /* 0x00000002140e7210 */ /* 0x080fe40007fde0ff */
[----:B------:R-:W-:Y:S02]  /*c490*/  PRMT R23, R6, 0x7770, RZ ;  /* 0x0000777006177816 */ /* 0x000fe400000000ff */
[C---:B------:R-:W-:Y:S01]  /*c4a0*/  LEA.HI.X.SX32 R15, R20.reuse, R3, 0x1, P6 ;  /* 0x00000003140f7211 */ /* 0x040fe200030f0eff */
[----:B------:R-:W-:Y:S01]  /*c4b0*/  VIADD R20, R20, UR5 ;  /* 0x0000000514147c36 */ /* 0x000fe20008000000 */
[----:B--2---:R-:W-:Y:S01]  /*c4c0*/  PRMT R21, R7, 0x7771, RZ ;  /* 0x0000777107157816 */ /* 0x004fe200000000ff */
[----:B0-----:R-:W-:Y:S01]  /*c4d0*/  VIADD R13, R0, 0x2a ;  /* 0x0000002a000d7836 */ /* 0x001fe20000000000 */
[----:B------:R0:W-:Y:S01]  /*c4e0*/  @P2 STG.E.U8 desc[UR6][R18.64], R23 ;  /* 0x0000001712002986 */ /* 0x0001e2000c101106 */
[C---:B------:R-:W-:Y:S01]  /*c4f0*/  VIADD R17, R20.reuse, UR5 ;  /* 0x0000000514117c36 */ /* 0x040fe20008000000 */
[----:B------:R-:W-:-:S02]  /*c500*/  IADD3 R12, P6, PT, R20, R2, RZ ;  /* 0x00000002140c7210 */ /* 0x000fc40007fde0ff */
[----:B------:R1:W-:Y:S01]  /*c510*/  @P1 STG.E.U8 desc[UR6][R14.64], R25 ;  /* 0x000000190e001986 */ /* 0x0003e2000c101106 */
[----:B------:R-:W-:Y:S02]  /*c520*/  ISETP.LT.AND P1, PT, R13, UR11, !P0 ;  /* 0x0000000b0d007c0c */ /* 0x000fe4000c721270 */
[----:B------:R-:W-:Y:S02]  /*c530*/  ISETP.LT.AND P2, PT, R16, UR11, !P0 ;  /* 0x0000000b10007c0c */ /* 0x000fe4000c741270 */
[-C--:B------:R-:W-:Y:S02]  /*c540*/  LEA.HI.X.SX32 R13, R20, R3.reuse, 0x1, P6 ;  /* 0x00000003140d7211 */ /* 0x080fe400030f0eff */
[CC--:B------:R-:W-:Y:S01]  /*c550*/  IADD3 R16, P6, PT, R17.reuse, R2.reuse, RZ ;  /* 0x0000000211107210 */ /* 0x0c0fe20007fde0ff */
[----:B0-----:R-:W-:Y:S01]  /*c560*/  VIADD R18, R17, UR5 ;  /* 0x0000000511127c36 */ /* 0x001fe20008000000 */
[----:B------:R-:W-:Y:S01]  /*c570*/  PRMT R23, R7, 0x7770, RZ ;  /* 0x0000777007177816 */ /* 0x000fe200000000ff */
[----:B------:R-:W-:Y:S01]  /*c580*/  VIADD R19, R0, 0x2c ;  /* 0x0000002c00137836 */ /* 0x000fe20000000000 */
[-C--:B------:R-:W-:Y:S01]  /*c590*/  LEA.HI.X.SX32 R17, R17, R3.reuse, 0x1, P6 ;  /* 0x0000000311117211 */ /* 0x080fe200030f0eff */
[C---:B------:R-:W-:Y:S01]  /*c5a0*/  VIADD R20, R18.reuse, UR5 ;  /* 0x0000000512147c36 */ /* 0x040fe20008000000 */
[-C--:B-1----:R-:W-:Y:S01]  /*c5b0*/  IADD3 R14, P6, PT, R18, R2.reuse, RZ ;  /* 0x00000002120e7210 */ /* 0x082fe20007fde0ff */
[----:B------:R0:W-:Y:S01]  /*c5c0*/  @P5 STG.E.U8 desc[UR6][R12.64], R23 ;  /* 0x000000170c005986 */ /* 0x0001e2000c101106 */
[----:B------:R-:W-:Y:S01]  /*c5d0*/  ISETP.LT.AND P5, PT, R22, UR11, !P0 ;  /* 0x0000000b16007c0c */ /* 0x000fe2000c7a1270 */
[----:B------:R-:W-:Y:S01]  /*c5e0*/  VIADD R22, R0, 0x2d ;  /* 0x0000002d00167836 */ /* 0x000fe20000000000 */
[----:B------:R-:W-:Y:S01]  /*c5f0*/  LEA.HI.X.SX32 R15, R18, R3, 0x1, P6 ;  /* 0x00000003120f7211 */ /* 0x000fe200030f0eff */
[----:B------:R1:W-:Y:S01]  /*c600*/  @P4 STG.E.U8 desc[UR6][R16.64], R21 ;  /* 0x0000001510004986 */ /* 0x0003e2000c101106 */
[----:B------:R-:W-:-:S02]  /*c610*/  IADD3 R18, P6, PT, R20, R2, RZ ;  /* 0x0000000214127210 */ /* 0x000fc40007fde0ff */
[----:B------:R-:W-:Y:S02]  /*c620*/  ISETP.LT.AND P4, PT, R19, UR11, !P0 ;  /* 0x0000000b13007c0c */ /* 0x000fe4000c781270 */
[CC--:B------:R-:W-:Y:S01]  /*c630*/  LEA.HI.X.SX32 R19, R20.reuse, R3.reuse, 0x1, P6 ;  /* 0x0000000314137211 */ /* 0x0c0fe200030f0eff */
[----:B------:R-:W-:Y:S01]  /*c640*/  VIADD R20, R20, UR5 ;  /* 0x0000000514147c36 */ /* 0x000fe20008000000 */
[----:B---3--:R-:W-:Y:S01]  /*c650*/  PRMT R25, R8, 0x7770, RZ ;  /* 0x0000777008197816 */ /* 0x008fe200000000ff */
[----:B0-----:R-:W-:Y:S01]  /*c660*/  VIADD R13, R0, 0x2e ;  /* 0x0000002e000d7836 */ /* 0x001fe20000000000 */
[----:B------:R-:W-:Y:S02]  /*c670*/  PRMT R27, R8, 0x7771, RZ ;  /* 0x00007771081b7816 */ /* 0x000fe400000000ff */
[C---:B------:R-:W-:Y:S01]  /*c680*/  IADD3 R12, P6, PT, R20.reuse, R2, RZ ;  /* 0x00000002140c7210 */ /* 0x040fe20007fde0ff */
[----:B-1----:R-:W-:Y:S01]  /*c690*/  VIADD R16, R20, UR5 ;  /* 0x0000000514107c36 */ /* 0x002fe20008000000 */
[----:B------:R0:W-:Y:S01]  /*c6a0*/  @P3 STG.E.U8 desc[UR6][R14.64], R25 ;  /* 0x000000190e003986 */ /* 0x0001e2000c101106 */
[----:B------:R-:W-:Y:S01]  /*c6b0*/  PRMT R23, R9, 0x7770, RZ ;  /* 0x0000777009177816 */ /* 0x000fe200000000ff */
[----:B------:R-:W-:Y:S01]  /*c6c0*/  VIADD R21, R0, 0x2f ;  /* 0x0000002f00157836 */ /* 0x000fe20000000000 */
[----:B------:R-:W-:Y:S01]  /*c6d0*/  ISETP.LT.AND P3, PT, R22, UR11, !P0 ;  /* 0x0000000b16007c0c */ /* 0x000fe2000c761270 */
[----:B------:R1:W-:Y:S01]  /*c6e0*/  @P2 STG.E.U8 desc[UR6][R18.64], R27 ;  /* 0x0000001b12002986 */ /* 0x0003e2000c101106 */
[----:B------:R-:W-:Y:S01]  /*c6f0*/  ISETP.LT.AND P2, PT, R13, UR11, !P0 ;  /* 0x0000000b0d007c0c */ /* 0x000fe2000c741270 */
[----:B------:R-:W-:Y:S01]  /*c700*/  VIADD R17, R16, UR5 ;  /* 0x0000000510117c36 */ /* 0x000fe20008000000 */
[----:B------:R-:W-:Y:S01]  /*c710*/  LEA.HI.X.SX32 R13, R20, R3, 0x1, P6 ;  /* 0x00000003140d7211 */ /* 0x000fe200030f0eff */
[----:B------:R-:W-:-:S02]  /*c720*/  VIADD R22, R0, 0x31 ;  /* 0x0000003100167836 */ /* 0x000fc40000000000 */
[----:B------:R-:W-:Y:S01]  /*c730*/  VIADD R20, R17, UR5 ;  /* 0x0000000511147c36 */ /* 0x000fe20008000000 */
[CC--:B0-----:R-:W-:Y:S01]  /*c740*/  IADD3 R14, P6, PT, R16.reuse, R2.reuse, RZ ;  /* 0x00000002100e7210 */ /* 0x0c1fe20007fde0ff */
[----:B------:R0:W-:Y:S01]  /*c750*/  @P1 STG.E.U8 desc[UR6][R12.64], R23 ;  /* 0x000000170c001986 */ /* 0x0001e2000c101106 */
[----:B------:R-:W-:Y:S02]  /*c760*/  PRMT R25, R9, 0x7771, RZ ;  /* 0x0000777109197816 */ /* 0x000fe400000000ff */
[-C--:B------:R-:W-:Y:S01]  /*c770*/  LEA.HI.X.SX32 R15, R16, R3.reuse, 0x1, P6 ;  /* 0x00000003100f7211 */ /* 0x080fe200030f0eff */
[----:B-1----:R-:W-:Y:S01]  /*c780*/  VIADD R18, R0, 0x30 ;  /* 0x0000003000127836 */ /* 0x002fe20000000000 */
[----:B------:R-:W-:Y:S02]  /*c790*/  IADD3 R16, P6, PT, R17, R2, RZ ;  /* 0x0000000211107210 */ /* 0x000fe40007fde0ff */
[----:B------:R-:W-:Y:S01]  /*c7a0*/  ISETP.LT.AND P1, PT, R21, UR11, !P0 ;  /* 0x0000000b15007c0c */ /* 0x000fe2000c721270 */
[----:B------:R1:W-:Y:S01]  /*c7b0*/  @P5 STG.E.U8 desc[UR6][R14.64], R25 ;  /* 0x000000190e005986 */ /* 0x0003e2000c101106 */
[----:B------:R-:W-:-:S02]  /*c7c0*/  LEA.HI.X.SX32 R17, R17, R3, 0x1, P6 ;  /* 0x0000000311117211 */ /* 0x000fc400030f0eff */
[----:B------:R-:W-:Y:S01]  /*c7d0*/  ISETP.LT.AND P5, PT, R18, UR11, !P0 ;  /* 0x0000000b12007c0c */ /* 0x000fe2000c7a1270 */
[----:B0-----:R-:W-:Y:S01]  /*c7e0*/  VIADD R13, R0, 0x32 ;  /* 0x00000032000d7836 */ /* 0x001fe20000000000 */
[-C--:B------:R-:W-:Y:S02]  /*c7f0*/  IADD3 R18, P6, PT, R20, R2.reuse, RZ ;  /* 0x0000000214127210 */ /* 0x080fe40007fde0ff */
[----:B------:R-:W-:Y:S02]  /*c800*/  PRMT R21, R10, 0x7770, RZ ;  /* 0x000077700a157816 */ /* 0x000fe400000000ff */
[C---:B------:R-:W-:Y:S01]  /*c810*/  LEA.HI.X.SX32 R19, R20.reuse, R3, 0x1, P6 ;  /* 0x0000000314137211 */ /* 0x040fe200030f0eff */
[----:B------:R-:W-:Y:S01]  /*c820*/  VIADD R20, R20, UR5 ;  /* 0x0000000514147c36 */ /* 0x000fe20008000000 */
[----:B------:R-:W-:Y:S01]  /*c830*/  PRMT R23, R10, 0x7771, RZ ;  /* 0x000077710a177816 */ /* 0x000fe200000000ff */
[----:B------:R0:W-:Y:S01]  /*c840*/  @P4 STG.E.U8 desc[UR6][R16.64], R21 ;  /* 0x0000001510004986 */ /* 0x0001e2000c101106 */
[----:B-1----:R-:W-:Y:S01]  /*c850*/  PRMT R25, R11, 0x7771, RZ ;  /* 0x000077710b197816 */ /* 0x002fe200000000ff */
[C---:B------:R-:W-:Y:S01]  /*c860*/  VIADD R15, R20.reuse, UR5 ;  /* 0x00000005140f7c36 */ /* 0x040fe20008000000 */
[----:B------:R-:W-:Y:S01]  /*c870*/  IADD3 R12, P6, PT, R20, R2, RZ ;  /* 0x00000002140c7210 */ /* 0x000fe20007fde0ff */
[----:B------:R1:W-:Y:S01]  /*c880*/  @P3 STG.E.U8 desc[UR6][R18.64], R23 ;  /* 0x0000001712003986 */ /* 0x0003e2000c101106 */
[----:B------:R-:W-:-:S02]  /*c890*/  ISETP.LT.AND P3, PT, R13, UR11, !P0 ;  /* 0x0000000b0d007c0c */ /* 0x000fc4000c761270 */
[-C--:B------:R-:W-:Y:S02]  /*c8a0*/  LEA.HI.X.SX32 R13, R20, R3.reuse, 0x1, P6 ;  /* 0x00000003140d7211 */ /* 0x080fe400030f0eff */
[CC--:B------:R-:W-:Y:S02]  /*c8b0*/  IADD3 R14, P6, PT, R15.reuse, R2.reuse, RZ ;  /* 0x000000020f0e7210 */ /* 0x0c0fe40007fde0ff */
[----:B------:R-:W-:Y:S01]  /*c8c0*/  ISETP.LT.AND P4, PT, R22, UR11, !P0 ;  /* 0x0000000b16007c0c */ /* 0x000fe2000c781270 */
[----:B0-----:R-:W-:Y:S01]  /*c8d0*/  VIADD R17, R15, UR5 ;  /* 0x000000050f117c36 */ /* 0x001fe20008000000 */
[----:B------:R-:W-:Y:S01]  /*c8e0*/  PRMT R21, R11, 0x7770, RZ ;  /* 0x000077700b157816 */ /* 0x000fe200000000ff */
[C---:B------:R-:W-:Y:S01]  /*c8f0*/  VIADD R22, R0.reuse, 0x33 ;  /* 0x0000003300167836 */ /* 0x040fe20000000000 */
[----:B------:R-:W-:Y:S01]  /*c900*/  LEA.HI.X.SX32 R15, R15, R3, 0x1, P6 ;  /* 0x000000030f0f7211 */ /* 0x000fe200030f0eff */
[----:B-1----:R-:W-:Y:S01]  /*c910*/  VIADD R18, R0, 0x34 ;  /* 0x0000003400127836 */ /* 0x002fe20000000000 */
[C---:B------:R-:W-:Y:S01]  /*c920*/  IADD3 R16, P6, PT, R17.reuse, R2, RZ ;  /* 0x0000000211107210 */ /* 0x040fe20007fde0ff */
[----:B------:R-:W-:Y:S01]  /*c930*/  VIADD R20, R17, UR5 ;  /* 0x0000000511147c36 */ /* 0x000fe20008000000 */
[----:B------:R0:W-:Y:S01]  /*c940*/  @P2 STG.E.U8 desc[UR6][R12.64], R21 ;  /* 0x000000150c002986 */ /* 0x0001e2000c101106 */
[----:B------:R-:W-:-:S02]  /*c950*/  PRMT R23, R4, 0x7772, RZ ;  /* 0x0000777204177816 */ /* 0x000fc400000000ff */
        /* <DEDUP_REMOVED lines=21> */
[C---:B------:R-:W-:Y:S01]  /*cab0*/  PRMT R23, R5.reuse, 0x7772, RZ ;  /* 0x0000777205177816 */ /* 0x040fe200000000ff */
        /* <DEDUP_REMOVED lines=13> */
[----:B------:R-:W-:-:S02]  /*cb90*/  ISETP.LT.AND P3, PT, R22, UR11, !P0 ;  /* 0x0000000b16007c0c */ /* 0x000fc4000c761270 */
[CC--:B------:R-:W-:Y:S01]  /*cba0*/  LEA.HI.X.SX32 R17, R18.reuse, R3.reuse, 0x1, P6 ;  /* 0x0000000312117211 */ /* 0x0c0fe200030f0eff */
[----:B------:R-:W-:Y:S01]  /*cbb0*/  VIADD R18, R18, UR5 ;  /* 0x0000000512127c36 */ /* 0x000fe20008000000 */
[----:B0-----:R-:W-:Y:S02]  /*cbc0*/  PRMT R23, R6, 0x7773, RZ ;  /* 0x0000777306177816 */ /* 0x001fe400000000ff */
[----:B------:R-:W-:Y:S01]  /*cbd0*/  ISETP.LT.AND P1, PT, R19, UR11, !P0 ;  /* 0x0000000b13007c0c */ /* 0x000fe2000c721270 */
[----:B-1----:R-:W-:Y:S01]  /*cbe0*/  VIADD R5, R0, 0x3a ;  /* 0x0000003a00057836 */ /* 0x002fe20000000000 */
[C---:B------:R-:W-:Y:S01]  /*cbf0*/  IADD3 R4, P6, PT, R18.reuse, R2, RZ ;  /* 0x0000000212047210 */ /* 0x040fe20007fde0ff */
[----:B------:R-:W-:Y:S01]  /*cc00*/  VIADD R12, R18, UR5 ;  /* 0x00000005120c7c36 */ /* 0x000fe20008000000 */
[----:B------:R0:W-:Y:S01]  /*cc10*/  @P5 STG.E.U8 desc[UR6][R16.64], R23 ;  /* 0x0000001710005986 */ /* 0x0001e2000c101106 */
[----:B--2---:R-:W-:Y:S01]  /*cc20*/  PRMT R21, R7, 0x7772, RZ ;  /* 0x0000777207157816 */ /* 0x004fe200000000ff */
[----:B------:R-:W-:Y:S01]  /*cc30*/  VIADD R14, R0, 0x3b ;  /* 0x0000003b000e7836 */ /* 0x000fe20000000000 */
[----:B------:R-:W-:Y:S01]  /*cc40*/  ISETP.LT.AND P5, PT, R5, UR11, !P0 ;  /* 0x0000000b05007c0c */ /* 0x000fe2000c7a1270 */
[----:B------:R-:W-:Y:S01]  /*cc50*/  VIADD R13, R12, UR5 ;  /* 0x000000050c0d7c36 */ /* 0x000fe20008000000 */
[----:B------:R-:W-:-:S02]  /*cc60*/  LEA.HI.X.SX32 R5, R18, R3, 0x1, P6 ;  /* 0x0000000312057211 */ /* 0x000fc400030f0eff */
[CC--:B------:R-:W-:Y:S01]  /*cc70*/  IADD3 R6, P6, PT, R12.reuse, R2.reuse, RZ ;  /* 0x000000020c067210 */ /* 0x0c0fe20007fde0ff */
[----:B------:R-:W-:Y:S01]  /*cc80*/  VIADD R15, R13, UR5 ;  /* 0x000000050d0f7c36 */ /* 0x000fe20008000000 */
[----:B------:R-:W-:Y:S01]  /*cc90*/  PRMT R19, R7, 0x7773, RZ ;  /* 0x0000777307137816 */ /* 0x000fe200000000ff */
[----:B------:R1:W-:Y:S01]  /*cca0*/  @P4 STG.E.U8 desc[UR6][R4.64], R21 ;  /* 0x0000001504004986 */ /* 0x0003e2000c101106 */
[----:B------:R-:W-:Y:S01]  /*ccb0*/  LEA.HI.X.SX32 R7, R12, R3, 0x1, P6 ;  /* 0x000000030c077211 */ /* 0x000fe200030f0eff */
[----:B0-----:R-:W-:Y:S01]  /*ccc0*/  VIADD R16, R15, UR5 ;  /* 0x000000050f107c36 */ /* 0x001fe20008000000 */
[----:B------:R-:W-:Y:S01]  /*ccd0*/  ISETP.LT.AND P4, PT, R14, UR11, !P0 ;  /* 0x0000000b0e007c0c */ /* 0x000fe2000c781270 */
[----:B------:R-:W-:Y:S01]  /*cce0*/  VIADD R14, R0, 0x3c ;  /* 0x0000003c000e7836 */ /* 0x000fe20000000000 */
[----:B------:R-:W-:Y:S01]  /*ccf0*/  IADD3 R12, P6, PT, R13, R2, RZ ;  /* 0x000000020d0c7210 */ /* 0x000fe20007fde0ff */
[----:B------:R0:W-:Y:S01]  /*cd00*/  @P3 STG.E.U8 desc[UR6][R6.64], R19 ;  /* 0x0000001306003986 */ /* 0x0001e2000c101106 */
[----:B------:R-:W-:-:S02]  /*cd10*/  PRMT R23, R8, 0x7772, RZ ;  /* 0x0000777208177816 */ /* 0x000fc400000000ff */
[-C--:B------:R-:W-:Y:S02]  /*cd20*/  LEA.HI.X.SX32 R13, R13, R3.reuse, 0x1, P6 ;  /* 0x000000030d0d7211 */ /* 0x080fe400030f0eff */
[----:B------:R-:W-:Y:S01]  /*cd30*/  ISETP.LT.AND P3, PT, R14, UR11, !P0 ;  /* 0x0000000b0e007c0c */ /* 0x000fe2000c761270 */
[C---:B-1----:R-:W-:Y:S01]  /*cd40*/  VIADD R4, R0.reuse, 0x3d ;  /* 0x0000003d00047836 */ /* 0x042fe20000000000 */
[----:B------:R-:W-:Y:S01]  /*cd50*/  IADD3 R14, P6, PT, R15, R2, RZ ;  /* 0x000000020f0e7210 */ /* 0x000fe20007fde0ff */
[----:B------:R1:W-:Y:S01]  /*cd60*/  @P2 STG.E.U8 desc[UR6][R12.64], R23 ;  /* 0x000000170c002986 */ /* 0x0003e2000c101106 */
[----:B------:R-:W-:Y:S01]  /*cd70*/  VIADD R0, R0, 0x3f ;  /* 0x0000003f00007836 */ /* 0x000fe20000000000 */
[----:B------:R-:W-:Y:S01]  /*cd80*/  PRMT R25, R9, 0x7772, RZ ;  /* 0x0000777209197816 */ /* 0x000fe200000000ff */
[----:B0-----:R-:W-:Y:S01]  /*cd90*/  VIADD R7, R16, UR5 ;  /* 0x0000000510077c36 */ /* 0x001fe20008000000 */
[----:B------:R-:W-:Y:S02]  /*cda0*/  PRMT R19, R8, 0x7773, RZ ;  /* 0x0000777308137816 */ /* 0x000fe400000000ff */
[----:B------:R-:W-:Y:S01]  /*cdb0*/  LEA.HI.X.SX32 R15, R15, R3, 0x1, P6 ;  /* 0x000000030f0f7211 */ /* 0x000fe200030f0eff */
[----:B------:R-:W-:Y:S01]  /*cdc0*/  VIADD R8, R7, UR5 ;  /* 0x0000000507087c36 */ /* 0x000fe20008000000 */
[----:B------:R-:W-:-:S02]  /*cdd0*/  ISETP.LT.AND P2, PT, R4, UR11, !P0 ;  /* 0x0000000b04007c0c */ /* 0x000fc4000c741270 */
[-C--:B------:R-:W-:Y:S01]  /*cde0*/  IADD3 R4, P6, PT, R16, R2.reuse, RZ ;  /* 0x0000000210047210 */ /* 0x080fe20007fde0ff */
[----:B------:R-:W-:Y:S01]  /*cdf0*/  VIADD R17, R8, UR5 ;  /* 0x0000000508117c36 */ /* 0x000fe20008000000 */
[----:B------:R0:W-:Y:S01]  /*ce00*/  @P1 STG.E.U8 desc[UR6][R14.64], R19 ;  /* 0x000000130e001986 */ /* 0x0001e2000c101106 */
[-C--:B------:R-:W-:Y:S02]  /*ce10*/  IADD3 R6, P1, PT, R7, R2.reuse, RZ ;  /* 0x0000000207067210 */ /* 0x080fe40007f3e0ff */
[----:B------:R-:W-:Y:S01]  /*ce20*/  VIADD R18, R17, UR5 ;  /* 0x0000000511127c36 */ /* 0x000fe20008000000 */
[-C--:B------:R-:W-:Y:S02]  /*ce30*/  LEA.HI.X.SX32 R5, R16, R3.reuse, 0x1, P6 ;  /* 0x0000000310057211 */ /* 0x080fe400030f0eff */
[----:B------:R-:W-:Y:S02]  /*ce40*/  LEA.HI.X.SX32 R7, R7, R3, 0x1, P1 ;  /* 0x0000000307077211 */ /* 0x000fe400008f0eff */
[----:B-1----:R-:W-:Y:S01]  /*ce50*/  IADD3 R12, P6, PT, R8, R2, RZ ;  /* 0x00000002080c7210 */ /* 0x002fe20007fde0ff */
[----:B------:R1:W-:Y:S01]  /*ce60*/  @P5 STG.E.U8 desc[UR6][R4.64], R25 ;  /* 0x0000001904005986 */ /* 0x0003e2000c101106 */
[----:B------:R-:W-:-:S02]  /*ce70*/  PRMT R23, R9, 0x7773, RZ ;  /* 0x0000777309177816 */ /* 0x000fc400000000ff */
[-C--:B0-----:R-:W-:Y:S02]  /*ce80*/  IADD3 R14, P1, PT, R18, R2.reuse, RZ ;  /* 0x00000002120e7210 */ /* 0x081fe40007f3e0ff */
[-C--:B------:R-:W-:Y:S01]  /*ce90*/  LEA.HI.X.SX32 R13, R8, R3.reuse, 0x1, P6 ;  /* 0x00000003080d7211 */ /* 0x080fe200030f0eff */
[C---:B------:R-:W-:Y:S01]  /*cea0*/  VIADD R8, R18.reuse, UR5 ;  /* 0x0000000512087c36 */ /* 0x040fe20008000000 */
[----:B------:R-:W-:Y:S01]  /*ceb0*/  LEA.HI.X.SX32 R15, R18, R3, 0x1, P1 ;  /* 0x00000003120f7211 */ /* 0x000fe200008f0eff */
[----:B------:R1:W-:Y:S01]  /*cec0*/  @P4 STG.E.U8 desc[UR6][R6.64], R23 ;  /* 0x0000001706004986 */ /* 0x0003e2000c101106 */
[----:B------:R-:W-:Y:S02]  /*ced0*/  ISETP.LT.AND P1, PT, R20, UR11, !P0 ;  /* 0x0000000b14007c0c */ /* 0x000fe4000c721270 */
[----:B------:R-:W-:Y:S02]  /*cee0*/  ISETP.LT.AND P0, PT, R0, UR11, !P0 ;  /* 0x0000000b00007c0c */ /* 0x000fe4000c701270 */
[----:B------:R-:W-:-:S02]  /*cef0*/  IADD3 R16, P6, PT, R17, R2, RZ ;  /* 0x0000000211107210 */ /* 0x000fc40007fde0ff */
[C---:B------:R-:W-:Y:S02]  /*cf00*/  PRMT R21, R10.reuse, 0x7772, RZ ;  /* 0x000077720a157816 */ /* 0x040fe400000000ff */
[----:B------:R-:W-:Y:S02]  /*cf10*/  LEA.HI.X.SX32 R17, R17, R3, 0x1, P6 ;  /* 0x0000000311117211 */ /* 0x000fe400030f0eff */
[----:B------:R-:W-:Y:S01]  /*cf20*/  PRMT R19, R10, 0x7773, RZ ;  /* 0x000077730a137816 */ /* 0x000fe200000000ff */
[----:B------:R1:W-:Y:S01]  /*cf30*/  @P3 STG.E.U8 desc[UR6][R12.64], R21 ;  /* 0x000000150c003986 */ /* 0x0003e2000c101106 */
[C---:B------:R-:W-:Y:S02]  /*cf40*/  PRMT R9, R11.reuse, 0x7773, RZ ;  /* 0x000077730b097816 */ /* 0x040fe400000000ff */
[----:B------:R-:W-:Y:S01]  /*cf50*/  PRMT R11, R11, 0x7772, RZ ;  /* 0x000077720b0b7816 */ /* 0x000fe200000000ff */
[----:B------:R1:W-:Y:S01]  /*cf60*/  @P2 STG.E.U8 desc[UR6][R16.64], R19 ;  /* 0x0000001310002986 */ /* 0x0003e2000c101106 */
[----:B------:R-:W-:-:S03]  /*cf70*/  IADD3 R2, P6, PT, R8, R2, RZ ;  /* 0x0000000208027210 */ /* 0x000fc60007fde0ff */
[----:B------:R1:W-:Y:S01]  /*cf80*/  @P1 STG.E.U8 desc[UR6][R14.64], R11 ;  /* 0x0000000b0e001986 */ /* 0x0003e2000c101106 */
[----:B------:R-:W-:Y:S01]  /*cf90*/  LEA.HI.X.SX32 R3, R8, R3, 0x1, P6 ;  /* 0x0000000308037211 */ /* 0x000fe200030f0eff */
[----:B------:R-:W-:Y:S08]  /*cfa0*/  @!P0 EXIT ;  /* 0x000000000000894d */ /* 0x000ff00003800000 */
[----:B------:R-:W-:Y:S01]  /*cfb0*/  STG.E.U8 desc[UR6][R2.64], R9 ;  /* 0x0000000902007986 */ /* 0x000fe2000c101106 */
[----:B------:R-:W-:Y:S05]  /*cfc0*/  EXIT ;  /* 0x000000000000794d */ /* 0x000fea0003800000 */
.L_x_3:
[----:B------:R-:W-:-:S00]  /*cfd0*/  BRA `(.L_x_3) ;  /* 0xfffffffc00fc7947 */ /* 0x000fc0000383ffff */
[----:B------:R-:W-:-:S00]  /*cfe0*/  NOP ;  /* 0x0000000000007918 */ /* 0x000fc00000000000 */
        /* <DEDUP_REMOVED lines=9> */
.L_x_4:


//--------------------- .nv.shared.matmul_kernel  --------------------------
	.section	.nv.shared.matmul_kernel,"aw",@nobits
	.sectionflags	@""
	.align	16
	.zero		1024


//--------------------- .nv.shared.reserved.0     --------------------------
	.section	.nv.shared.reserved.0,"aw",@nobits
	.weak		__nv_reservedSMEM_offset_0_alias
	.size		__nv_reservedSMEM_offset_0_alias, 0, 64
	.other		__nv_reservedSMEM_offset_0_alias,@"STO_CUDA_RESERVED_SHARED STV_DEFAULT"
__nv_reservedSMEM_offset_0_alias:
	.zero		0
	.zero		64


//--------------------- .nv.constant0.matmul_kernel --------------------------
	.section	.nv.constant0.matmul_kernel,"a",@progbits
	.sectionflags	@""
	.align	4
.nv.constant0.matmul_kernel:
	.zero		976


//--------------------- SYMBOLS --------------------------

	.type		.nv.reservedSmem.offset0,@object
	.size		.nv.reservedSmem.offset0,0x4
	.type		.nv.reservedSmem.cap,@object
	.size		.nv.reservedSmem.cap,0x4
